	.headerflags	@"EF_CUDA_TEXMODE_UNIFIED EF_CUDA_64BIT_ADDRESS EF_CUDA_ACCELERATORS EF_CUDA_SM90 EF_CUDA_VIRTUAL_SM(EF_CUDA_SM90)"
	.elftype	@"ET_EXEC"


//--------------------- .nv.info                  --------------------------
	.section	.nv.info,"",@"SHT_CUDA_INFO"
	.align	4


	//----- nvinfo : EIATTR_REGCOUNT
	.align		4
        /*0000*/ 	.byte	0x04, 0x2f
        /*0002*/ 	.short	(.L_1 - .L_0)
	.align		4
.L_0:
        /*0004*/ 	.word	index@(triton_red_fused_max_pool2d_with_indices_mean_1)
        /*0008*/ 	.word	0x00000030


	//----- nvinfo : EIATTR_MIN_STACK_SIZE
	.align		4
.L_1:
        /*000c*/ 	.byte	0x04, 0x12
        /*000e*/ 	.short	(.L_3 - .L_2)
	.align		4
.L_2:
        /*0010*/ 	.word	index@(triton_red_fused_max_pool2d_with_indices_mean_1)
        /*0014*/ 	.word	0x00000000


	//----- nvinfo : EIATTR_FRAME_SIZE
	.align		4
.L_3:
        /*0018*/ 	.byte	0x04, 0x11
        /*001a*/ 	.short	(.L_5 - .L_4)
	.align		4
.L_4:
        /*001c*/ 	.word	index@(triton_red_fused_max_pool2d_with_indices_mean_1)
        /*0020*/ 	.word	0x00000000


	//----- nvinfo : EIATTR_MIN_STACK_SIZE
	.align		4
.L_5:
        /*0024*/ 	.byte	0x04, 0x12
        /*0026*/ 	.short	(.L_7 - .L_6)
	.align		4
.L_6:
        /*0028*/ 	.word	index@(triton_red_fused_max_pool2d_with_indices_mean_1)
        /*002c*/ 	.word	0x00000000
.L_7:


//--------------------- .nv.info.triton_red_fused_max_pool2d_with_indices_mean_1 --------------------------
	.section	.nv.info.triton_red_fused_max_pool2d_with_indices_mean_1,"",@"SHT_CUDA_INFO"
	.sectionflags	@""
	.align	4


	//----- nvinfo : EIATTR_CUDA_API_VERSION
	.align		4
        /*0000*/ 	.byte	0x04, 0x37
        /*0002*/ 	.short	(.L_9 - .L_8)
.L_8:
        /*0004*/ 	.word	0x0000007c


	//----- nvinfo : EIATTR_KPARAM_INFO
	.align		4
.L_9:
        /*0008*/ 	.byte	0x04, 0x17
        /*000a*/ 	.short	(.L_11 - .L_10)
.L_10:
        /*000c*/ 	.word	0x00000000
        /*0010*/ 	.short	0x0005
        /*0012*/ 	.short	0x0024
        /*0014*/ 	.byte	0x00, 0xf0, 0x11, 0x00


	//----- nvinfo : EIATTR_KPARAM_INFO
	.align		4
.L_11:
        /*0018*/ 	.byte	0x04, 0x17
        /*001a*/ 	.short	(.L_13 - .L_12)
.L_12:
        /*001c*/ 	.word	0x00000000
        /*0020*/ 	.short	0x0004
        /*0022*/ 	.short	0x0020
        /*0024*/ 	.byte	0x00, 0xf0, 0x11, 0x00


	//----- nvinfo : EIATTR_KPARAM_INFO
	.align		4
.L_13:
        /*0028*/ 	.byte	0x04, 0x17
        /*002a*/ 	.short	(.L_15 - .L_14)
.L_14:
        /*002c*/ 	.word	0x00000000
        /*0030*/ 	.short	0x0003
        /*0032*/ 	.short	0x0018
        /*0034*/ 	.byte	0x00, 0xf4, 0x21, 0x00


	//----- nvinfo : EIATTR_KPARAM_INFO
	.align		4
.L_15:
        /*0038*/ 	.byte	0x04, 0x17
        /*003a*/ 	.short	(.L_17 - .L_16)
.L_16:
        /*003c*/ 	.word	0x00000000
        /*0040*/ 	.short	0x0002
        /*0042*/ 	.short	0x0010
        /*0044*/ 	.byte	0x00, 0xf4, 0x21, 0x00


	//----- nvinfo : EIATTR_KPARAM_INFO
	.align		4
.L_17:
        /*0048*/ 	.byte	0x04, 0x17
        /*004a*/ 	.short	(.L_19 - .L_18)
.L_18:
        /*004c*/ 	.word	0x00000000
        /*0050*/ 	.short	0x0001
        /*0052*/ 	.short	0x0008
        /*0054*/ 	.byte	0x00, 0xf4, 0x21, 0x00


	//----- nvinfo : EIATTR_KPARAM_INFO
	.align		4
.L_19:
        /*0058*/ 	.byte	0x04, 0x17
        /*005a*/ 	.short	(.L_21 - .L_20)
.L_20:
        /*005c*/ 	.word	0x00000000
        /*0060*/ 	.short	0x0000
        /*0062*/ 	.short	0x0000
        /*0064*/ 	.byte	0x00, 0xf4, 0x21, 0x00


	//----- nvinfo : EIATTR_SPARSE_MMA_MASK
	.align		4
.L_21:
        /*0068*/ 	.byte	0x03, 0x50
        /*006a*/ 	.short	0x0000


	//----- nvinfo : EIATTR_MAXREG_COUNT
	.align		4
        /*006c*/ 	.byte	0x03, 0x1b
        /*006e*/ 	.short	0x00ff


	//----- nvinfo : EIATTR_COOP_GROUP_MASK_REGIDS
	.align		4
        /*0070*/ 	.byte	0x04, 0x29
        /*0072*/ 	.short	(.L_23 - .L_22)


	//   ....[0]....
.L_22:
        /*0074*/ 	.word	0xffffffff


	//   ....[1]....
        /*0078*/ 	.word	0xffffffff


	//   ....[2]....
        /*007c*/ 	.word	0xffffffff


	//   ....[3]....
        /*0080*/ 	.word	0xffffffff


	//   ....[4]....
        /*0084*/ 	.word	0xffffffff


	//   ....[5]....
        /*0088*/ 	.word	0xffffffff


	//----- nvinfo : EIATTR_COOP_GROUP_INSTR_OFFSETS
	.align		4
.L_23:
        /*008c*/ 	.byte	0x04, 0x28
        /*008e*/ 	.short	(.L_25 - .L_24)


	//   ....[0]....
.L_24:
        /*0090*/ 	.word	0x00001bb0


	//   ....[1]....
        /*0094*/ 	.word	0x00001cb0


	//   ....[2]....
        /*0098*/ 	.word	0x00001e80


	//   ....[3]....
        /*009c*/ 	.word	0x00001ef0


	//   ....[4]....
        /*00a0*/ 	.word	0x00001f50


	//   ....[5]....
        /*00a4*/ 	.word	0x00002030


	//----- nvinfo : EIATTR_EXIT_INSTR_OFFSETS
	.align		4
.L_25:
        /*00a8*/ 	.byte	0x04, 0x1c
        /*00aa*/ 	.short	(.L_27 - .L_26)


	//   ....[0]....
.L_26:
        /*00ac*/ 	.word	0x000020d0


	//   ....[1]....
        /*00b0*/ 	.word	0x00002120


	//----- nvinfo : EIATTR_REQNTID
	.align		4
.L_27:
        /*00b4*/ 	.byte	0x04, 0x10
        /*00b6*/ 	.short	(.L_29 - .L_28)
.L_28:
        /*00b8*/ 	.word	0x00000040
        /*00bc*/ 	.word	0x00000001
        /*00c0*/ 	.word	0x00000001


	//----- nvinfo : EIATTR_CBANK_PARAM_SIZE
	.align		4
.L_29:
        /*00c4*/ 	.byte	0x03, 0x19
        /*00c6*/ 	.short	0x0028


	//----- nvinfo : EIATTR_PARAM_CBANK
	.align		4
        /*00c8*/ 	.byte	0x04, 0x0a
        /*00ca*/ 	.short	(.L_31 - .L_30)
	.align		4
.L_30:
        /*00cc*/ 	.word	index@(.nv.constant0.triton_red_fused_max_pool2d_with_indices_mean_1)
        /*00d0*/ 	.short	0x0210
        /*00d2*/ 	.short	0x0028


	//----- nvinfo : EIATTR_SW_WAR
	.align		4
.L_31:
        /*00d4*/ 	.byte	0x04, 0x36
        /*00d6*/ 	.short	(.L_33 - .L_32)
.L_32:
        /*00d8*/ 	.word	0x00000008
.L_33:


//--------------------- .nv.callgraph             --------------------------
	.section	.nv.callgraph,"",@"SHT_CUDA_CALLGRAPH"
	.align	4
	.sectionentsize	8
	.align		4
        /*0000*/ 	.word	0x00000000
	.align		4
        /*0004*/ 	.word	0xffffffff
	.align		4
        /*0008*/ 	.word	0x00000000
	.align		4
        /*000c*/ 	.word	0xfffffffe
	.align		4
        /*0010*/ 	.word	0x00000000
	.align		4
        /*0014*/ 	.word	0xfffffffd
	.align		4
        /*0018*/ 	.word	0x00000000
	.align		4
        /*001c*/ 	.word	0xfffffffc


//--------------------- .text.triton_red_fused_max_pool2d_with_indices_mean_1 --------------------------
	.section	.text.triton_red_fused_max_pool2d_with_indices_mean_1,"ax",@progbits
	.sectionflags	@"SHF_BARRIERS=1"
	.align	128
        .global         triton_red_fused_max_pool2d_with_indices_mean_1
        .type           triton_red_fused_max_pool2d_with_indices_mean_1,@function
        .size           triton_red_fused_max_pool2d_with_indices_mean_1,(.L_x_1 - triton_red_fused_max_pool2d_with_indices_mean_1)
        .other          triton_red_fused_max_pool2d_with_indices_mean_1,@"STO_CUDA_ENTRY STV_DEFAULT"
triton_red_fused_max_pool2d_with_indices_mean_1:
.text.triton_red_fused_max_pool2d_with_indices_mean_1:
[----:B------:R-:W0:Y:S01]  /*0000*/  LDC R1, c[0x0][0x28] ;  /* 0x00000a00ff017b82 */ /* 0x000e220000000800 */
[----:B------:R-:W1:Y:S07]  /*0010*/  S2R R2, SR_TID.X ;  /* 0x0000000000027919 */ /* 0x000e6e0000002100 */
[----:B------:R-:W2:Y:S01]  /*0020*/  S2UR UR6, SR_CTAID.X ;  /* 0x00000000000679c3 */ /* 0x000ea20000002500 */
[----:B------:R-:W-:Y:S01]  /*0030*/  ULDC.64 UR10, c[0x0][0x218] ;  /* 0x00008600000a7ab9 */ /* 0x000fe20000000a00 */
[----:B------:R-:W-:Y:S01]  /*0040*/  IMAD.MOV.U32 R3, RZ, RZ, RZ ;  /* 0x000000ffff037224 */ /* 0x000fe200078e00ff */
[----:B------:R-:W-:-:S05]  /*0050*/  ULDC.64 UR8, c[0x0][0x208] ;  /* 0x0000820000087ab9 */ /* 0x000fca0000000a00 */
[----:B------:R-:W3:Y:S01]  /*0060*/  LDC.64 R18, c[0x0][0x218] ;  /* 0x00008600ff127b82 */ /* 0x000ee20000000a00 */
[----:B--2---:R-:W-:Y:S02]  /*0070*/  USHF.L.U32 UR4, UR6, 0xa, URZ ;  /* 0x0000000a06047899 */ /* 0x004fe4000800063f */
[----:B------:R-:W-:Y:S02]  /*0080*/  UISETP.GE.AND UP0, UPT, UR6, 0x100, UPT ;  /* 0x000001000600788c */ /* 0x000fe4000bf06270 */
[----:B------:R-:W-:Y:S01]  /*0090*/  USHF.R.S32.HI UR5, URZ, 0x1f, UR4 ;  /* 0x0000001f3f057899 */ /* 0x000fe20008011404 */
[C---:B-1----:R-:W-:Y:S01]  /*00a0*/  LOP3.LUT R34, R2.reuse, 0x3f, RZ, 0xc0, !PT ;  /* 0x0000003f02227812 */ /* 0x042fe200078ec0ff */
[----:B------:R-:W-:Y:S02]  /*00b0*/  IMAD.SHL.U32 R33, R2, 0x2, RZ ;  /* 0x0000000202217824 */ /* 0x000fe400078e00ff */
[----:B------:R-:W-:Y:S01]  /*00c0*/  PLOP3.LUT P4, PT, PT, PT, UP0, 0x80, 0x0 ;  /* 0x000000000000781c */ /* 0x000fe20003f8f008 */
[----:B------:R-:W-:-:S02]  /*00d0*/  IMAD.U32 R2, RZ, RZ, UR6 ;  /* 0x00000006ff027e24 */ /* 0x000fc4000f8e00ff */
[----:B------:R-:W-:Y:S01]  /*00e0*/  IMAD.SHL.U32 R22, R34, 0x4, RZ ;  /* 0x0000000422167824 */ /* 0x000fe200078e00ff */
[----:B------:R-:W-:Y:S01]  /*00f0*/  LOP3.LUT P0, R28, R33, 0x1e, RZ, 0xc0, !PT ;  /* 0x0000001e211c7812 */ /* 0x000fe2000780c0ff */
[----:B------:R-:W-:Y:S01]  /*0100*/  IMAD.U32 R8, RZ, RZ, UR5 ;  /* 0x00000005ff087e24 */ /* 0x000fe2000f8e00ff */
[----:B------:R-:W-:Y:S01]  /*0110*/  LOP3.LUT R35, R33, 0xffffffe0, RZ, 0xfc, !PT ;  /* 0xffffffe021237812 */ /* 0x000fe200078efcff */
[----:B------:R-:W-:Y:S01]  /*0120*/  VIADD R26, R22, 0x100 ;  /* 0x00000100161a7836 */ /* 0x000fe20000000000 */
[----:B------:R-:W-:Y:S01]  /*0130*/  ISETP.LT.AND P1, PT, R2, 0x100, P0 ;  /* 0x000001000200780c */ /* 0x000fe20000721270 */
[----:B------:R-:W-:Y:S02]  /*0140*/  VIADD R31, R22, 0x200 ;  /* 0x00000200161f7836 */ /* 0x000fe40000000000 */
[----:B------:R-:W-:Y:S01]  /*0150*/  IMAD.U32 R9, RZ, RZ, UR5 ;  /* 0x00000005ff097e24 */ /* 0x000fe2000f8e00ff */
[----:B------:R-:W-:Y:S02]  /*0160*/  LOP3.LUT R26, R26, 0x1c0, RZ, 0xc0, !PT ;  /* 0x000001c01a1a7812 */ /* 0x000fe400078ec0ff */
[----:B------:R-:W-:-:S02]  /*0170*/  LOP3.LUT R31, R31, 0x2c0, RZ, 0xc0, !PT ;  /* 0x000002c01f1f7812 */ /* 0x000fc400078ec0ff */
[----:B------:R-:W-:Y:S02]  /*0180*/  LOP3.LUT R5, R26, UR4, R28, 0xfe, !PT ;  /* 0x000000041a057c12 */ /* 0x000fe4000f8efe1c */
[----:B------:R-:W-:Y:S02]  /*0190*/  LOP3.LUT R2, R31, UR4, R28, 0xfe, !PT ;  /* 0x000000041f027c12 */ /* 0x000fe4000f8efe1c */
[C---:B------:R-:W-:Y:S02]  /*01a0*/  LEA R10, P2, R5.reuse, UR10, 0x2 ;  /* 0x0000000a050a7c11 */ /* 0x040fe4000f8410ff */
[----:B------:R-:W-:Y:S02]  /*01b0*/  IADD3 R7, R26, UR4, R35 ;  /* 0x000000041a077c10 */ /* 0x000fe4000fffe023 */
[C---:B------:R-:W-:Y:S02]  /*01c0*/  LEA R4, P3, R2.reuse, UR10, 0x2 ;  /* 0x0000000a02047c11 */ /* 0x040fe4000f8610ff */
[----:B------:R-:W-:Y:S01]  /*01d0*/  LEA.HI.X R11, R5, UR11, R8, 0x2, P2 ;  /* 0x0000000b050b7c11 */ /* 0x000fe200090f1408 */
[----:B------:R-:W-:Y:S01]  /*01e0*/  IMAD.MOV.U32 R8, RZ, RZ, RZ ;  /* 0x000000ffff087224 */ /* 0x000fe200078e00ff */
[----:B------:R-:W-:Y:S01]  /*01f0*/  LEA.HI.X R5, R2, UR11, R9, 0x2, P3 ;  /* 0x0000000b02057c11 */ /* 0x000fe200098f1409 */
[----:B---3--:R-:W-:-:S04]  /*0200*/  IMAD.WIDE R6, R7, 0x4, R18 ;  /* 0x0000000407067825 */ /* 0x008fc800078e0212 */
[----:B------:R-:W-:Y:S01]  /*0210*/  VIADD R2, R22, 0x300 ;  /* 0x0000030016027836 */ /* 0x000fe20000000000 */
[----:B------:R1:W2:Y:S01]  /*0220*/  @!P4 LDG.E.EL R3, desc[UR8][R6.64] ;  /* 0x000000080603c981 */ /* 0x0002a2000c2e1900 */
[----:B------:R-:W-:-:S03]  /*0230*/  LOP3.LUT R33, R33, 0xffffffe1, RZ, 0xfc, !PT ;  /* 0xffffffe121217812 */ /* 0x000fc600078efcff */
[----:B------:R3:W4:Y:S01]  /*0240*/  @P1 LDG.E.EL R8, desc[UR8][R10.64+-0x84] ;  /* 0xffff7c080a081981 */ /* 0x000722000c2e1900 */
[----:B------:R-:W-:Y:S01]  /*0250*/  LOP3.LUT R2, R2, 0x3c0, RZ, 0xc0, !PT ;  /* 0x000003c002027812 */ /* 0x000fe200078ec0ff */
[----:B------:R-:W-:Y:S01]  /*0260*/  IMAD.U32 R16, RZ, RZ, UR5 ;  /* 0x00000005ff107e24 */ /* 0x000fe2000f8e00ff */
[----:B------:R-:W-:Y:S01]  /*0270*/  PLOP3.LUT P5, PT, PT, PT, UP0, 0x80, 0x0 ;  /* 0x000000000000781c */ /* 0x000fe20003faf008 */
[----:B------:R-:W-:Y:S01]  /*0280*/  IMAD.MOV.U32 R32, RZ, RZ, RZ ;  /* 0x000000ffff207224 */ /* 0x000fe200078e00ff */
[----:B------:R-:W-:Y:S01]  /*0290*/  LOP3.LUT R9, R2, UR4, R28, 0xfe, !PT ;  /* 0x0000000402097c12 */ /* 0x000fe2000f8efe1c */
[----:B------:R-:W-:Y:S01]  /*02a0*/  IMAD.MOV.U32 R24, RZ, RZ, RZ ;  /* 0x000000ffff187224 */ /* 0x000fe200078e00ff */
[----:B------:R-:W-:Y:S02]  /*02b0*/  IADD3 R15, R26, UR4, R33 ;  /* 0x000000041a0f7c10 */ /* 0x000fe4000fffe021 */
[----:B------:R-:W-:Y:S02]  /*02c0*/  PLOP3.LUT P4, PT, PT, PT, UP0, 0x80, 0x0 ;  /* 0x000000000000781c */ /* 0x000fe40003f8f008 */
[----:B-1----:R-:W-:Y:S01]  /*02d0*/  LEA R6, P2, R9, UR10, 0x2 ;  /* 0x0000000a09067c11 */ /* 0x002fe2000f8410ff */
[----:B------:R-:W-:Y:S01]  /*02e0*/  IMAD.WIDE R14, R15, 0x4, R18 ;  /* 0x000000040f0e7825 */ /* 0x000fe200078e0212 */
[----:B------:R-:W-:-:S02]  /*02f0*/  IADD3 R13, R2, UR4, R35 ;  /* 0x00000004020d7c10 */ /* 0x000fc4000fffe023 */
[----:B------:R-:W-:Y:S02]  /*0300*/  PLOP3.LUT P3, PT, PT, PT, UP0, 0x80, 0x0 ;  /* 0x000000000000781c */ /* 0x000fe40003f6f008 */
[----:B------:R-:W-:Y:S01]  /*0310*/  LEA.HI.X R7, R9, UR11, R16, 0x2, P2 ;  /* 0x0000000b09077c11 */ /* 0x000fe200090f1410 */
[----:B------:R-:W-:Y:S01]  /*0320*/  IMAD.MOV.U32 R16, RZ, RZ, RZ ;  /* 0x000000ffff107224 */ /* 0x000fe200078e00ff */
[----:B---3--:R-:W-:Y:S01]  /*0330*/  IADD3 R11, R31, UR4, R35 ;  /* 0x000000041f0b7c10 */ /* 0x008fe2000fffe023 */
[----:B------:R-:W-:Y:S01]  /*0340*/  IMAD.WIDE R12, R13, 0x4, R18 ;  /* 0x000000040d0c7825 */ /* 0x000fe200078e0212 */
[----:B------:R-:W3:Y:S03]  /*0350*/  @!P5 LDG.E.EL R32, desc[UR8][R14.64] ;  /* 0x000000080e20d981 */ /* 0x000ee6000c2e1900 */
[----:B------:R-:W-:Y:S01]  /*0360*/  IMAD.MOV.U32 R30, RZ, RZ, RZ ;  /* 0x000000ffff1e7224 */ /* 0x000fe200078e00ff */
[----:B------:R1:W5:Y:S01]  /*0370*/  @!P4 LDG.E.EL R24, desc[UR8][R12.64] ;  /* 0x000000080c18c981 */ /* 0x000362000c2e1900 */
[----:B------:R-:W-:-:S02]  /*0380*/  IMAD.MOV.U32 R9, RZ, RZ, RZ ;  /* 0x000000ffff097224 */ /* 0x000fc400078e00ff */
[----:B------:R-:W-:Y:S01]  /*0390*/  IMAD.WIDE R10, R11, 0x4, R18 ;  /* 0x000000040b0a7825 */ /* 0x000fe200078e0212 */
[----:B------:R1:W5:Y:S04]  /*03a0*/  @P1 LDG.E.EL R16, desc[UR8][R6.64+-0x84] ;  /* 0xffff7c0806101981 */ /* 0x000368000c2e1900 */
[----:B------:R-:W5:Y:S04]  /*03b0*/  @!P3 LDG.E.EL R30, desc[UR8][R10.64] ;  /* 0x000000080a1eb981 */ /* 0x000f68000c2e1900 */
[----:B------:R-:W5:Y:S01]  /*03c0*/  @P1 LDG.E.EL R9, desc[UR8][R4.64+-0x84] ;  /* 0xffff7c0804091981 */ /* 0x000f62000c2e1900 */
[----:B------:R-:W-:-:S02]  /*03d0*/  PLOP3.LUT P2, PT, PT, PT, UP0, 0x80, 0x0 ;  /* 0x000000000000781c */ /* 0x000fc40003f4f008 */
[----:B------:R-:W-:Y:S01]  /*03e0*/  IADD3 R17, R31, UR4, R33 ;  /* 0x000000041f117c10 */ /* 0x000fe2000fffe021 */
[----:B------:R-:W-:-:S04]  /*03f0*/  IMAD.MOV.U32 R29, RZ, RZ, RZ ;  /* 0x000000ffff1d7224 */ /* 0x000fc800078e00ff */
[----:B-1----:R-:W-:-:S06]  /*0400*/  IMAD.WIDE R12, R17, 0x4, R18 ;  /* 0x00000004110c7825 */ /* 0x002fcc00078e0212 */
[----:B------:R1:W5:Y:S01]  /*0410*/  @!P2 LDG.E.EL R29, desc[UR8][R12.64] ;  /* 0x000000080c1da981 */ /* 0x000362000c2e1900 */
[----:B------:R-:W-:Y:S02]  /*0420*/  PLOP3.LUT P2, PT, PT, PT, UP0, 0x80, 0x0 ;  /* 0x000000000000781c */ /* 0x000fe40003f4f008 */
[----:B------:R-:W-:Y:S01]  /*0430*/  IADD3 R15, R2, UR4, R33 ;  /* 0x00000004020f7c10 */ /* 0x000fe2000fffe021 */
[----:B------:R-:W-:-:S04]  /*0440*/  IMAD.MOV.U32 R23, RZ, RZ, RZ ;  /* 0x000000ffff177224 */ /* 0x000fc800078e00ff */
[----:B0-----:R-:W-:-:S06]  /*0450*/  IMAD.WIDE R6, R15, 0x4, R18 ;  /* 0x000000040f067825 */ /* 0x001fcc00078e0212 */
[----:B------:R0:W5:Y:S01]  /*0460*/  @!P2 LDG.E.EL R23, desc[UR8][R6.64] ;  /* 0x000000080617a981 */ /* 0x000162000c2e1900 */
[----:B------:R-:W-:Y:S02]  /*0470*/  PLOP3.LUT P2, PT, PT, PT, UP0, 0x80, 0x0 ;  /* 0x000000000000781c */ /* 0x000fe40003f4f008 */
[----:B------:R-:W-:Y:S02]  /*0480*/  PLOP3.LUT P4, PT, PT, PT, UP0, 0x80, 0x0 ;  /* 0x000000000000781c */ /* 0x000fe40003f8f008 */
[----:B------:R-:W-:Y:S02]  /*0490*/  PLOP3.LUT P3, PT, PT, PT, UP0, 0x80, 0x0 ;  /* 0x000000000000781c */ /* 0x000fe40003f6f008 */
[----:B------:R-:W-:-:S04]  /*04a0*/  LOP3.LUT R37, R28, UR4, RZ, 0xfc, !PT ;  /* 0x000000041c257c12 */ /* 0x000fc8000f8efcff */
[----:B------:R-:W-:-:S05]  /*04b0*/  LOP3.LUT R37, R37, 0xc0, R22, 0xf8, !PT ;  /* 0x000000c025257812 */ /* 0x000fca00078ef816 */
[----:B-1----:R-:W-:Y:S01]  /*04c0*/  IMAD.WIDE R12, R37, 0x4, R18 ;  /* 0x00000004250c7825 */ /* 0x002fe200078e0212 */
[----:B------:R-:W-:-:S05]  /*04d0*/  LOP3.LUT R25, R26, UR4, R28, 0xfe, !PT ;  /* 0x000000041a197c12 */ /* 0x000fca000f8efe1c */
[----:B------:R-:W-:Y:S01]  /*04e0*/  IMAD.WIDE R20, R25, 0x4, R18 ;  /* 0x0000000419147825 */ /* 0x000fe200078e0212 */
[----:B------:R-:W-:Y:S02]  /*04f0*/  CS2R R10, SRZ ;  /* 0x00000000000a7805 */ /* 0x000fe4000001ff00 */
[----:B------:R-:W-:Y:S02]  /*0500*/  LOP3.LUT R27, R31, UR4, R28, 0xfe, !PT ;  /* 0x000000041f1b7c12 */ /* 0x000fe4000f8efe1c */
[----:B------:R-:W-:Y:S02]  /*0510*/  CS2R R14, SRZ ;  /* 0x00000000000e7805 */ /* 0x000fe4000001ff00 */
[----:B--2---:R-:W-:Y:S02]  /*0520*/  SEL R5, R3, 0xff800000, !P2 ;  /* 0xff80000003057807 */ /* 0x004fe40005000000 */
[----:B----4-:R-:W-:-:S04]  /*0530*/  SEL R8, R8, 0xff800000, P1 ;  /* 0xff80000008087807 */ /* 0x010fc80000800000 */
[C---:B------:R-:W-:Y:S02]  /*0540*/  FSETP.GT.AND P6, PT, R5.reuse, R8, PT ;  /* 0x000000080500720b */ /* 0x040fe40003fc4000 */
[----:B------:R-:W-:Y:S02]  /*0550*/  FSETP.NAN.AND P2, PT, R5, R5, PT ;  /* 0x000000050500720b */ /* 0x000fe40003f48000 */
[----:B------:R-:W-:-:S09]  /*0560*/  P2R R45, PR, RZ, 0x40 ;  /* 0x00000040ff2d7803 */ /* 0x000fd20000000000 */
[----:B------:R-:W-:Y:S02]  /*0570*/  @!P6 SEL R5, R5, R8, P2 ;  /* 0x000000080505e207 */ /* 0x000fe40001000000 */
[----:B---3--:R-:W-:Y:S02]  /*0580*/  SEL R32, R32, 0xff800000, !P4 ;  /* 0xff80000020207807 */ /* 0x008fe40006000000 */
[----:B------:R-:W-:Y:S02]  /*0590*/  PLOP3.LUT P2, PT, PT, PT, UP0, 0x80, 0x0 ;  /* 0x000000000000781c */ /* 0x000fe40003f4f008 */
[----:B------:R-:W-:Y:S02]  /*05a0*/  FSETP.GEU.AND P4, PT, R5, R32, PT ;  /* 0x000000200500720b */ /* 0x000fe40003f8e000 */
[----:B-----5:R-:W-:Y:S02]  /*05b0*/  SEL R24, R24, 0xff800000, !P3 ;  /* 0xff80000018187807 */ /* 0x020fe40005800000 */
[----:B0-----:R-:W-:-:S04]  /*05c0*/  SEL R7, R16, 0xff800000, P1 ;  /* 0xff80000010077807 */ /* 0x001fc80000800000 */
[----:B------:R-:W-:Y:S02]  /*05d0*/  FSETP.GT.AND P6, PT, R24, R7, PT ;  /* 0x000000071800720b */ /* 0x000fe40003fc4000 */
[----:B------:R-:W-:Y:S02]  /*05e0*/  SEL R30, R30, 0xff800000, !P2 ;  /* 0xff8000001e1e7807 */ /* 0x000fe40005000000 */
[----:B------:R-:W-:Y:S02]  /*05f0*/  SEL R9, R9, 0xff800000, P1 ;  /* 0xff80000009097807 */ /* 0x000fe40000800000 */
[----:B------:R-:W-:Y:S02]  /*0600*/  FSETP.NAN.AND P2, PT, R32, R32, PT ;  /* 0x000000202000720b */ /* 0x000fe40003f48000 */
[----:B------:R-:W-:Y:S02]  /*0610*/  FSETP.GT.AND P5, PT, R30, R9, PT ;  /* 0x000000091e00720b */ /* 0x000fe40003fa4000 */
[----:B------:R-:W-:-:S02]  /*0620*/  @P4 SEL R32, R32, R5, P2 ;  /* 0x0000000520204207 */ /* 0x000fc40001000000 */
[----:B------:R-:W-:-:S04]  /*0630*/  FSETP.NAN.AND P2, PT, R24, R24, PT ;  /* 0x000000181800720b */ /* 0x000fc80003f48000 */
[----:B------:R-:W-:Y:S02]  /*0640*/  @!P6 SEL R24, R24, R7, P2 ;  /* 0x000000071818e207 */ /* 0x000fe40001000000 */
[----:B------:R-:W-:-:S04]  /*0650*/  FSETP.NAN.AND P2, PT, R30, R30, PT ;  /* 0x0000001e1e00720b */ /* 0x000fc80003f48000 */
[----:B------:R-:W-:Y:S02]  /*0660*/  @!P5 SEL R30, R30, R9, P2 ;  /* 0x000000091e1ed207 */ /* 0x000fe40001000000 */
[----:B------:R-:W-:-:S04]  /*0670*/  PLOP3.LUT P2, PT, PT, PT, UP0, 0x80, 0x0 ;  /* 0x000000000000781c */ /* 0x000fc80003f4f008 */
[----:B------:R-:W-:Y:S02]  /*0680*/  SEL R29, R29, 0xff800000, !P2 ;  /* 0xff8000001d1d7807 */ /* 0x000fe40005000000 */
[----:B------:R-:W-:Y:S02]  /*0690*/  PLOP3.LUT P2, PT, PT, PT, UP0, 0x80, 0x0 ;  /* 0x000000000000781c */ /* 0x000fe40003f4f008 */
[----:B------:R-:W-:-:S11]  /*06a0*/  CS2R R4, SRZ ;  /* 0x0000000000047805 */ /* 0x000fd6000001ff00 */
[----:B------:R-:W2:Y:S01]  /*06b0*/  @!P2 LDG.E.EL R4, desc[UR8][R12.64] ;  /* 0x000000080c04a981 */ /* 0x000ea2000c2e1900 */
[----:B------:R-:W-:Y:S02]  /*06c0*/  PLOP3.LUT P2, PT, PT, PT, UP0, 0x80, 0x0 ;  /* 0x000000000000781c */ /* 0x000fe40003f4f008 */
[----:B------:R-:W-:-:S11]  /*06d0*/  CS2R R6, SRZ ;  /* 0x0000000000067805 */ /* 0x000fd6000001ff00 */
[----:B------:R-:W3:Y:S01]  /*06e0*/  @!P2 LDG.E.EL R5, desc[UR8][R12.64+0x4] ;  /* 0x000004080c05a981 */ /* 0x000ee2000c2e1900 */
[----:B------:R-:W-:-:S13]  /*06f0*/  PLOP3.LUT P2, PT, PT, PT, UP0, 0x80, 0x0 ;  /* 0x000000000000781c */ /* 0x000fda0003f4f008 */
[----:B------:R-:W4:Y:S01]  /*0700*/  @!P2 LDG.E.EL R6, desc[UR8][R12.64+0x80] ;  /* 0x000080080c06a981 */ /* 0x000f22000c2e1900 */
[----:B------:R-:W-:Y:S02]  /*0710*/  PLOP3.LUT P2, PT, PT, PT, UP0, 0x80, 0x0 ;  /* 0x000000000000781c */ /* 0x000fe40003f4f008 */
[----:B------:R-:W-:-:S11]  /*0720*/  CS2R R8, SRZ ;  /* 0x0000000000087805 */ /* 0x000fd6000001ff00 */
[----:B------:R0:W5:Y:S01]  /*0730*/  @!P2 LDG.E.EL R7, desc[UR8][R12.64+0x84] ;  /* 0x000084080c07a981 */ /* 0x000162000c2e1900 */
[----:B------:R-:W-:-:S13]  /*0740*/  PLOP3.LUT P2, PT, PT, PT, UP0, 0x80, 0x0 ;  /* 0x000000000000781c */ /* 0x000fda0003f4f008 */
[----:B------:R-:W2:Y:S01]  /*0750*/  @!P2 LDG.E.EL R8, desc[UR8][R20.64] ;  /* 0x000000081408a981 */ /* 0x000ea2000c2e1900 */
[----:B------:R-:W-:-:S13]  /*0760*/  PLOP3.LUT P2, PT, PT, PT, UP0, 0x80, 0x0 ;  /* 0x000000000000781c */ /* 0x000fda0003f4f008 */
[----:B------:R-:W2:Y:S01]  /*0770*/  @!P2 LDG.E.EL R9, desc[UR8][R20.64+0x4] ;  /* 0x000004081409a981 */ /* 0x000ea2000c2e1900 */
[----:B------:R-:W-:-:S13]  /*0780*/  PLOP3.LUT P2, PT, PT, PT, UP0, 0x80, 0x0 ;  /* 0x000000000000781c */ /* 0x000fda0003f4f008 */
[----:B------:R-:W2:Y:S01]  /*0790*/  @!P2 LDG.E.EL R10, desc[UR8][R20.64+0x80] ;  /* 0x00008008140aa981 */ /* 0x000ea2000c2e1900 */
[----:B------:R-:W-:Y:S02]  /*07a0*/  PLOP3.LUT P2, PT, PT, PT, UP0, 0x80, 0x0 ;  /* 0x000000000000781c */ /* 0x000fe40003f4f008 */
[----:B0-----:R-:W-:Y:S01]  /*07b0*/  CS2R R12, SRZ ;  /* 0x00000000000c7805 */ /* 0x001fe2000001ff00 */
[----:B------:R-:W-:-:S10]  /*07c0*/  IMAD.WIDE R16, R27, 0x4, R18 ;  /* 0x000000041b107825 */ /* 0x000fd400078e0212 */
[----:B------:R-:W2:Y:S01]  /*07d0*/  @!P2 LDG.E.EL R11, desc[UR8][R20.64+0x84] ;  /* 0x00008408140ba981 */ /* 0x000ea2000c2e1900 */
[----:B------:R-:W-:-:S13]  /*07e0*/  PLOP3.LUT P2, PT, PT, PT, UP0, 0x80, 0x0 ;  /* 0x000000000000781c */ /* 0x000fda0003f4f008 */
[----:B------:R-:W2:Y:S01]  /*07f0*/  @!P2 LDG.E.EL R12, desc[UR8][R16.64] ;  /* 0x00000008100ca981 */ /* 0x000ea2000c2e1900 */
[----:B------:R-:W-:-:S13]  /*0800*/  PLOP3.LUT P2, PT, PT, PT, UP0, 0x80, 0x0 ;  /* 0x000000000000781c */ /* 0x000fda0003f4f008 */
[----:B------:R-:W2:Y:S01]  /*0810*/  @!P2 LDG.E.EL R13, desc[UR8][R16.64+0x4] ;  /* 0x00000408100da981 */ /* 0x000ea2000c2e1900 */
[----:B------:R-:W-:Y:S02]  /*0820*/  PLOP3.LUT P2, PT, PT, PT, UP0, 0x80, 0x0 ;  /* 0x000000000000781c */ /* 0x000fe40003f4f008 */
[----:B------:R-:W-:-:S11]  /*0830*/  FSETP.GEU.AND P3, PT, R30, R29, PT ;  /* 0x0000001d1e00720b */ /* 0x000fd60003f6e000 */
[----:B------:R-:W2:Y:S01]  /*0840*/  @!P2 LDG.E.EL R14, desc[UR8][R16.64+0x80] ;  /* 0x00008008100ea981 */ /* 0x000ea2000c2e1900 */
[----:B------:R-:W-:-:S13]  /*0850*/  PLOP3.LUT P2, PT, PT, PT, UP0, 0x80, 0x0 ;  /* 0x000000000000781c */ /* 0x000fda0003f4f008 */
[----:B------:R0:W2:Y:S01]  /*0860*/  @!P2 LDG.E.EL R15, desc[UR8][R16.64+0x84] ;  /* 0x00008408100fa981 */ /* 0x0000a2000c2e1900 */
[----:B------:R-:W-:-:S04]  /*0870*/  FSETP.NAN.AND P2, PT, R29, R29, PT ;  /* 0x0000001d1d00720b */ /* 0x000fc80003f48000 */
[----:B------:R-:W-:Y:S02]  /*0880*/  @P3 SEL R29, R29, R30, P2 ;  /* 0x0000001e1d1d3207 */ /* 0x000fe40001000000 */
[----:B------:R-:W-:-:S04]  /*0890*/  PLOP3.LUT P2, PT, PT, PT, UP0, 0x80, 0x0 ;  /* 0x000000000000781c */ /* 0x000fc80003f4f008 */
[----:B0-----:R-:W-:Y:S02]  /*08a0*/  SEL R17, R23, 0xff800000, !P2 ;  /* 0xff80000017117807 */ /* 0x001fe40005000000 */
[----:B------:R-:W-:Y:S02]  /*08b0*/  P2R R16, PR, RZ, 0x8 ;  /* 0x00000008ff107803 */ /* 0x000fe40000000000 */
[----:B------:R-:W-:Y:S01]  /*08c0*/  FSETP.GEU.AND P3, PT, R24, R17, PT ;  /* 0x000000111800720b */ /* 0x000fe20003f6e000 */
[----:B------:R-:W-:Y:S01]  /*08d0*/  IMAD.U32 R30, RZ, RZ, UR5 ;  /* 0x00000005ff1e7e24 */ /* 0x000fe2000f8e00ff */
[----:B------:R-:W-:-:S04]  /*08e0*/  LEA R20, P2, R37, UR10, 0x2 ;  /* 0x0000000a25147c11 */ /* 0x000fc8000f8410ff */
[----:B------:R-:W-:Y:S02]  /*08f0*/  LEA.HI.X R21, R37, UR11, R30, 0x2, P2 ;  /* 0x0000000b25157c11 */ /* 0x000fe400090f141e */
[----:B------:R-:W-:Y:S01]  /*0900*/  FSETP.NAN.AND P2, PT, R17, R17, PT ;  /* 0x000000111100720b */ /* 0x000fe20003f48000 */
[----:B------:R-:W-:-:S04]  /*0910*/  IMAD.U32 R23, RZ, RZ, UR4 ;  /* 0x00000004ff177e24 */ /* 0x000fc8000f8e00ff */
[----:B------:R-:W-:Y:S02]  /*0920*/  @P3 SEL R17, R17, R24, P2 ;  /* 0x0000001811113207 */ /* 0x000fe40001000000 */
[----:B------:R-:W-:Y:S02]  /*0930*/  PLOP3.LUT P2, PT, PT, PT, UP0, 0x40, 0x0 ;  /* 0x000000000000781c */ /* 0x000fe40003f4e808 */
[----:B------:R-:W-:Y:S02]  /*0940*/  LOP3.LUT R24, R23, 0xc0, R22, 0xf8, !PT ;  /* 0x000000c017187812 */ /* 0x000fe400078ef816 */
[----:B------:R-:W-:Y:S02]  /*0950*/  ISETP.GT.U32.AND P2, PT, R34, 0xf, P2 ;  /* 0x0000000f2200780c */ /* 0x000fe40001744070 */
[----:B------:R-:W-:Y:S02]  /*0960*/  LOP3.LUT R22, R28, R24, RZ, 0xfc, !PT ;  /* 0x000000181c167212 */ /* 0x000fe400078efcff */
[----:B------:R-:W-:-:S03]  /*0970*/  PLOP3.LUT P0, PT, P2, P0, PT, 0x80, 0x0 ;  /* 0x000000000000781c */ /* 0x000fc60001701070 */
[----:B------:R-:W-:Y:S02]  /*0980*/  VIADD R23, R22, 0xffffffdf ;  /* 0xffffffdf16177836 */ /* 0x000fe40000000000 */
[----:B------:R-:W-:Y:S02]  /*0990*/  IMAD.MOV.U32 R34, RZ, RZ, RZ ;  /* 0x000000ffff227224 */ /* 0x000fe400078e00ff */
[----:B------:R-:W-:-:S06]  /*09a0*/  IMAD.WIDE R22, R23, 0x4, R18 ;  /* 0x0000000417167825 */ /* 0x000fcc00078e0212 */
[----:B------:R0:W2:Y:S01]  /*09b0*/  @P0 LDG.E.EL R34, desc[UR8][R22.64] ;  /* 0x0000000816220981 */ /* 0x0000a2000c2e1900 */
[----:B------:R-:W-:-:S04]  /*09c0*/  IMAD.IADD R35, R24, 0x1, R35 ;  /* 0x0000000118237824 */ /* 0x000fc800078e0223 */
[----:B0-----:R-:W-:-:S04]  /*09d0*/  IMAD.WIDE R22, R35, 0x4, R18 ;  /* 0x0000000423167825 */ /* 0x001fc800078e0212 */
[----:B------:R-:W-:Y:S02]  /*09e0*/  IMAD.IADD R33, R24, 0x1, R33 ;  /* 0x0000000118217824 */ /* 0x000fe400078e0221 */
[----:B------:R-:W-:Y:S01]  /*09f0*/  IMAD.MOV.U32 R39, RZ, RZ, RZ ;  /* 0x000000ffff277224 */ /* 0x000fe200078e00ff */
[----:B--2---:R-:W-:Y:S01]  /*0a00*/  SEL R37, R34, 0xff800000, P0 ;  /* 0xff80000022257807 */ /* 0x004fe20000000000 */
[----:B------:R-:W-:-:S06]  /*0a10*/  IMAD.MOV.U32 R34, RZ, RZ, RZ ;  /* 0x000000ffff227224 */ /* 0x000fcc00078e00ff */
[----:B------:R0:W2:Y:S02]  /*0a20*/  @P2 LDG.E.EL R34, desc[UR8][R22.64] ;  /* 0x0000000816222981 */ /* 0x0000a4000c2e1900 */
[----:B0-----:R-:W-:-:S05]  /*0a30*/  IMAD.WIDE R22, R33, 0x4, R18 ;  /* 0x0000000421167825 */ /* 0x001fca00078e0212 */
[----:B------:R-:W3:Y:S01]  /*0a40*/  @P2 LDG.E.EL R39, desc[UR8][R22.64] ;  /* 0x0000000816272981 */ /* 0x000ee2000c2e1900 */
[----:B------:R-:W-:Y:S02]  /*0a50*/  P2R R30, PR, RZ, 0x8 ;  /* 0x00000008ff1e7803 */ /* 0x000fe40000000000 */
[----:B------:R-:W-:Y:S01]  /*0a60*/  P2R R44, PR, RZ, 0x10 ;  /* 0x00000010ff2c7803 */ /* 0x000fe20000000000 */
[----:B------:R-:W-:Y:S01]  /*0a70*/  IMAD.U32 R38, RZ, RZ, UR5 ;  /* 0x00000005ff267e24 */ /* 0x000fe2000f8e00ff */
[----:B--2---:R-:W-:-:S04]  /*0a80*/  SEL R34, R34, 0xff800000, P2 ;  /* 0xff80000022227807 */ /* 0x004fc80001000000 */
[C---:B------:R-:W-:Y:S02]  /*0a90*/  FSETP.GT.AND P0, PT, R34.reuse, R37, PT ;  /* 0x000000252200720b */ /* 0x040fe40003f04000 */
[----:B------:R-:W-:Y:S02]  /*0aa0*/  FSETP.NAN.AND P3, PT, R34, R34, PT ;  /* 0x000000222200720b */ /* 0x000fe40003f68000 */
[----:B---3--:R-:W-:-:S09]  /*0ab0*/  SEL R39, R39, 0xff800000, P2 ;  /* 0xff80000027277807 */ /* 0x008fd20001000000 */
[----:B------:R-:W-:-:S04]  /*0ac0*/  @!P0 SEL R34, R34, R37, P3 ;  /* 0x0000002522228207 */ /* 0x000fc80001800000 */
[----:B------:R-:W-:Y:S02]  /*0ad0*/  FSETP.GEU.AND P4, PT, R34, R39, PT ;  /* 0x000000272200720b */ /* 0x000fe40003f8e000 */
[----:B------:R-:W-:Y:S01]  /*0ae0*/  LEA R22, P2, R25, UR10, 0x2 ;  /* 0x0000000a19167c11 */ /* 0x000fe2000f8410ff */
[----:B------:R-:W-:-:S03]  /*0af0*/  VIADD R37, R28, 0xffffffff ;  /* 0xffffffff1c257836 */ /* 0x000fc60000000000 */
[----:B------:R-:W-:Y:S02]  /*0b00*/  LEA.HI.X R23, R25, UR11, R38, 0x2, P2 ;  /* 0x0000000b19177c11 */ /* 0x000fe400090f1426 */
[----:B------:R-:W-:Y:S01]  /*0b10*/  FSETP.NAN.AND P2, PT, R39, R39, PT ;  /* 0x000000272700720b */ /* 0x000fe20003f48000 */
[----:B------:R-:W-:-:S04]  /*0b20*/  IMAD.IADD R25, R37, 0x1, R24 ;  /* 0x0000000125197824 */ /* 0x000fc800078e0218 */
[----:B------:R-:W-:Y:S01]  /*0b30*/  @P4 SEL R39, R39, R34, P2 ;  /* 0x0000002227274207 */ /* 0x000fe20001000000 */
[----:B------:R-:W-:Y:S02]  /*0b40*/  IMAD.MOV.U32 R34, RZ, RZ, RZ ;  /* 0x000000ffff227224 */ /* 0x000fe400078e00ff */
[----:B------:R-:W-:-:S05]  /*0b50*/  IMAD.WIDE R24, R25, 0x4, R18 ;  /* 0x0000000419187825 */ /* 0x000fca00078e0212 */
[----:B------:R-:W2:Y:S01]  /*0b60*/  @P1 LDG.E.EL R34, desc[UR8][R24.64] ;  /* 0x0000000818221981 */ /* 0x000ea2000c2e1900 */
[----:B------:R-:W-:Y:S01]  /*0b70*/  VIADD R37, R37, UR4 ;  /* 0x0000000425257c36 */ /* 0x000fe20008000000 */
[----:B--2---:R-:W-:-:S04]  /*0b80*/  SEL R34, R34, 0xff800000, P1 ;  /* 0xff80000022227807 */ /* 0x004fc80000800000 */
[-C--:B------:R-:W-:Y:S02]  /*0b90*/  FSETP.GEU.AND P3, PT, R39, R34.reuse, PT ;  /* 0x000000222700720b */ /* 0x080fe40003f6e000 */
[----:B------:R-:W-:-:S11]  /*0ba0*/  FSETP.NAN.AND P2, PT, R34, R34, PT ;  /* 0x000000222200720b */ /* 0x000fd60003f48000 */
[----:B------:R-:W-:Y:S02]  /*0bb0*/  @P3 SEL R34, R34, R39, P2 ;  /* 0x0000002722223207 */ /* 0x000fe40001000000 */
[----:B------:R-:W-:-:S04]  /*0bc0*/  LEA R24, P2, R27, UR10, 0x2 ;  /* 0x0000000a1b187c11 */ /* 0x000fc8000f8410ff */
[----:B------:R-:W-:Y:S01]  /*0bd0*/  LEA.HI.X R25, R27, UR11, R38, 0x2, P2 ;  /* 0x0000000b1b197c11 */ /* 0x000fe200090f1426 */
[----:B------:R-:W-:Y:S02]  /*0be0*/  IMAD.IADD R27, R26, 0x1, R37 ;  /* 0x000000011a1b7824 */ /* 0x000fe400078e0225 */
[----:B------:R-:W-:Y:S02]  /*0bf0*/  IMAD.MOV.U32 R38, RZ, RZ, RZ ;  /* 0x000000ffff267224 */ /* 0x000fe400078e00ff */
[----:B------:R-:W-:-:S05]  /*0c00*/  IMAD.WIDE R26, R27, 0x4, R18 ;  /* 0x000000041b1a7825 */ /* 0x000fca00078e0212 */
[----:B------:R0:W2:Y:S01]  /*0c10*/  @P1 LDG.E.EL R38, desc[UR8][R26.64] ;  /* 0x000000081a261981 */ /* 0x0000a2000c2e1900 */
[----:B------:R-:W-:Y:S01]  /*0c20*/  P2R R35, PR, RZ, 0x8 ;  /* 0x00000008ff237803 */ /* 0x000fe20000000000 */
[----:B------:R-:W-:-:S04]  /*0c30*/  IMAD.IADD R31, R31, 0x1, R37 ;  /* 0x000000011f1f7824 */ /* 0x000fc800078e0225 */
[----:B0-----:R-:W-:Y:S01]  /*0c40*/  IMAD.WIDE R26, R31, 0x4, R18 ;  /* 0x000000041f1a7825 */ /* 0x001fe200078e0212 */
[----:B--2---:R-:W-:-:S04]  /*0c50*/  SEL R38, R38, 0xff800000, P1 ;  /* 0xff80000026267807 */ /* 0x004fc80000800000 */
[-C--:B------:R-:W-:Y:S02]  /*0c60*/  FSETP.GEU.AND P3, PT, R32, R38.reuse, PT ;  /* 0x000000262000720b */ /* 0x080fe40003f6e000 */
[----:B------:R-:W-:-:S11]  /*0c70*/  FSETP.NAN.AND P2, PT, R38, R38, PT ;  /* 0x000000262600720b */ /* 0x000fd60003f48000 */
[----:B------:R-:W-:Y:S01]  /*0c80*/  @P3 SEL R38, R38, R32, P2 ;  /* 0x0000002026263207 */ /* 0x000fe20001000000 */
[----:B------:R-:W-:-:S06]  /*0c90*/  IMAD.MOV.U32 R32, RZ, RZ, RZ ;  /* 0x000000ffff207224 */ /* 0x000fcc00078e00ff */
[----:B------:R-:W2:Y:S01]  /*0ca0*/  @P1 LDG.E.EL R32, desc[UR8][R26.64] ;  /* 0x000000081a201981 */ /* 0x000ea2000c2e1900 */
[----:B------:R-:W-:Y:S02]  /*0cb0*/  P2R R39, PR, RZ, 0x8 ;  /* 0x00000008ff277803 */ /* 0x000fe40000000000 */
[----:B------:R-:W-:Y:S01]  /*0cc0*/  CS2R R40, SRZ ;  /* 0x0000000000287805 */ /* 0x000fe2000001ff00 */
[----:B------:R-:W-:Y:S01]  /*0cd0*/  IMAD.IADD R37, R2, 0x1, R37 ;  /* 0x0000000102257824 */ /* 0x000fe200078e0225 */
[----:B------:R-:W-:Y:S02]  /*0ce0*/  CS2R R42, SRZ ;  /* 0x00000000002a7805 */ /* 0x000fe4000001ff00 */
[----:B--2---:R-:W-:-:S04]  /*0cf0*/  SEL R32, R32, 0xff800000, P1 ;  /* 0xff80000020207807 */ /* 0x004fc80000800000 */
[-C--:B------:R-:W-:Y:S02]  /*0d00*/  FSETP.GEU.AND P3, PT, R29, R32.reuse, PT ;  /* 0x000000201d00720b */ /* 0x080fe40003f6e000 */
[----:B------:R-:W-:-:S11]  /*0d10*/  FSETP.NAN.AND P2, PT, R32, R32, PT ;  /* 0x000000202000720b */ /* 0x000fd60003f48000 */
[----:B------:R-:W-:Y:S02]  /*0d20*/  @P3 SEL R32, R32, R29, P2 ;  /* 0x0000001d20203207 */ /* 0x000fe40001000000 */
[----:B------:R-:W-:Y:S01]  /*0d30*/  LOP3.LUT R29, R2, UR4, R28, 0xfe, !PT ;  /* 0x00000004021d7c12 */ /* 0x000fe2000f8efe1c */
[----:B------:R-:W-:-:S03]  /*0d40*/  IMAD.U32 R28, RZ, RZ, UR5 ;  /* 0x00000005ff1c7e24 */ /* 0x000fc6000f8e00ff */
[----:B------:R-:W-:-:S04]  /*0d50*/  LEA R26, P2, R29, UR10, 0x2 ;  /* 0x0000000a1d1a7c11 */ /* 0x000fc8000f8410ff */
[C---:B------:R-:W-:Y:S01]  /*0d60*/  LEA.HI.X R27, R29.reuse, UR11, R28, 0x2, P2 ;  /* 0x0000000b1d1b7c11 */ /* 0x040fe200090f141c */
[----:B------:R-:W-:Y:S01]  /*0d70*/  IMAD.MOV.U32 R2, RZ, RZ, RZ ;  /* 0x000000ffff027224 */ /* 0x000fe200078e00ff */
[----:B------:R-:W-:Y:S01]  /*0d80*/  PLOP3.LUT P2, PT, PT, PT, UP0, 0x80, 0x0 ;  /* 0x000000000000781c */ /* 0x000fe20003f4f008 */
[--C-:B------:R-:W-:Y:S01]  /*0d90*/  IMAD.WIDE R28, R29, 0x4, R18.reuse ;  /* 0x000000041d1c7825 */ /* 0x100fe200078e0212 */
[----:B------:R-:W-:Y:S02]  /*0da0*/  P2R R31, PR, RZ, 0x8 ;  /* 0x00000008ff1f7803 */ /* 0x000fe40000000000 */
[----:B------:R-:W-:Y:S01]  /*0db0*/  P2R R3, PR, RZ, 0x40 ;  /* 0x00000040ff037803 */ /* 0x000fe20000000000 */
[----:B------:R-:W-:Y:S01]  /*0dc0*/  IMAD.WIDE R18, R37, 0x4, R18 ;  /* 0x0000000425127825 */ /* 0x000fe200078e0212 */
[----:B------:R-:W-:Y:S02]  /*0dd0*/  P2R R36, PR, RZ, 0x20 ;  /* 0x00000020ff247803 */ /* 0x000fe40000000000 */
[----:B------:R-:W-:Y:S01]  /*0de0*/  P2R R33, PR, RZ, 0x10 ;  /* 0x00000010ff217803 */ /* 0x000fe20000000000 */
[----:B------:R-:W0:Y:S01]  /*0df0*/  S2UR UR5, SR_CgaCtaId ;  /* 0x00000000000579c3 */ /* 0x000e220000008800 */
[----:B------:R-:W2:Y:S01]  /*0e00*/  @P1 LDG.E.EL R2, desc[UR8][R18.64] ;  /* 0x0000000812021981 */ /* 0x000ea2000c2e1900 */
[----:B------:R-:W-:Y:S01]  /*0e10*/  UMOV UR4, 0x400 ;  /* 0x0000040000047882 */ /* 0x000fe20000000000 */
[----:B------:R-:W-:-:S02]  /*0e20*/  ULDC.64 UR10, c[0x0][0x228] ;  /* 0x00008a00000a7ab9 */ /* 0x000fc40000000a00 */
[----:B------:R-:W3:Y:S01]  /*0e30*/  @!P2 LDG.E.EL R40, desc[UR8][R28.64] ;  /* 0x000000081c28a981 */ /* 0x000ee2000c2e1900 */
[----:B------:R-:W-:-:S13]  /*0e40*/  PLOP3.LUT P2, PT, PT, PT, UP0, 0x80, 0x0 ;  /* 0x000000000000781c */ /* 0x000fda0003f4f008 */
[----:B------:R-:W3:Y:S01]  /*0e50*/  @!P2 LDG.E.EL R41, desc[UR8][R28.64+0x4] ;  /* 0x000004081c29a981 */ /* 0x000ee2000c2e1900 */
[----:B------:R-:W-:-:S13]  /*0e60*/  PLOP3.LUT P2, PT, PT, PT, UP0, 0x80, 0x0 ;  /* 0x000000000000781c */ /* 0x000fda0003f4f008 */
[----:B------:R-:W3:Y:S01]  /*0e70*/  @!P2 LDG.E.EL R42, desc[UR8][R28.64+0x80] ;  /* 0x000080081c2aa981 */ /* 0x000ee2000c2e1900 */
[----:B------:R-:W-:-:S13]  /*0e80*/  PLOP3.LUT P2, PT, PT, PT, UP0, 0x80, 0x0 ;  /* 0x000000000000781c */ /* 0x000fda0003f4f008 */
[----:B------:R1:W3:Y:S02]  /*0e90*/  @!P2 LDG.E.EL R43, desc[UR8][R28.64+0x84] ;  /* 0x000084081c2ba981 */ /* 0x0002e4000c2e1900 */
[----:B-1----:R-:W-:-:S06]  /*0ea0*/  IMAD.MOV.U32 R28, RZ, RZ, RZ ;  /* 0x000000ffff1c7224 */ /* 0x002fcc00078e00ff */
[----:B------:R-:W3:Y:S01]  /*0eb0*/  @P1 LDG.E.EL R28, desc[UR8][R20.64+0x7c] ;  /* 0x00007c08141c1981 */ /* 0x000ee2000c2e1900 */
[----:B------:R-:W-:-:S04]  /*0ec0*/  PLOP3.LUT P2, PT, PT, PT, UP0, 0x80, 0x0 ;  /* 0x000000000000781c */ /* 0x000fc80003f4f008 */
[----:B------:R-:W-:-:S04]  /*0ed0*/  SEL R4, R4, 0xff800000, !P2 ;  /* 0xff80000004047807 */ /* 0x000fc80005000000 */
[----:B------:R-:W-:Y:S02]  /*0ee0*/  FSETP.GEU.AND P6, PT, R34, R4, PT ;  /* 0x000000042200720b */ /* 0x000fe40003fce000 */
[----:B--2---:R-:W-:-:S04]  /*0ef0*/  SEL R2, R2, 0xff800000, P1 ;  /* 0xff80000002027807 */ /* 0x004fc80000800000 */
[-C--:B------:R-:W-:Y:S02]  /*0f00*/  FSETP.GEU.AND P3, PT, R17, R2.reuse, PT ;  /* 0x000000021100720b */ /* 0x080fe40003f6e000 */
[----:B------:R-:W-:-:S11]  /*0f10*/  FSETP.NAN.AND P2, PT, R2, R2, PT ;  /* 0x000000020200720b */ /* 0x000fd60003f48000 */
[----:B------:R-:W-:Y:S02]  /*0f20*/  @P3 SEL R2, R2, R17, P2 ;  /* 0x0000001102023207 */ /* 0x000fe40001000000 */
[----:B------:R-:W-:-:S04]  /*0f30*/  FSETP.NAN.AND P2, PT, R4, R4, PT ;  /* 0x000000040400720b */ /* 0x000fc80003f48000 */
[----:B------:R-:W-:Y:S02]  /*0f40*/  @P6 SEL R4, R4, R34, P2 ;  /* 0x0000002204046207 */ /* 0x000fe40001000000 */
[----:B------:R-:W-:-:S04]  /*0f50*/  PLOP3.LUT P2, PT, PT, PT, UP0, 0x80, 0x0 ;  /* 0x000000000000781c */ /* 0x000fc80003f4f008 */
[----:B------:R-:W-:Y:S02]  /*0f60*/  SEL R5, R5, 0xff800000, !P2 ;  /* 0xff80000005057807 */ /* 0x000fe40005000000 */
[----:B------:R-:W-:Y:S02]  /*0f70*/  P2R R18, PR, RZ, 0x8 ;  /* 0x00000008ff127803 */ /* 0x000fe40000000000 */
[----:B------:R-:W-:Y:S02]  /*0f80*/  PLOP3.LUT P2, PT, PT, PT, UP0, 0x80, 0x0 ;  /* 0x000000000000781c */ /* 0x000fe40003f4f008 */
[-C--:B------:R-:W-:Y:S02]  /*0f90*/  FSETP.GEU.AND P3, PT, R4, R5.reuse, PT ;  /* 0x000000050400720b */ /* 0x080fe40003f6e000 */
[----:B------:R-:W-:Y:S02]  /*0fa0*/  SEL R17, R8, 0xff800000, !P2 ;  /* 0xff80000008117807 */ /* 0x000fe40005000000 */
[----:B------:R-:W-:-:S02]  /*0fb0*/  FSETP.NAN.AND P2, PT, R5, R5, PT ;  /* 0x000000050500720b */ /* 0x000fc40003f48000 */
[----:B------:R-:W-:Y:S02]  /*0fc0*/  FSETP.GEU.AND P5, PT, R38, R17, PT ;  /* 0x000000112600720b */ /* 0x000fe40003fae000 */
[----:B------:R-:W-:-:S05]  /*0fd0*/  P2R R8, PR, RZ, 0x8 ;  /* 0x00000008ff087803 */ /* 0x000fca0000000000 */
[----:B------:R-:W-:Y:S02]  /*0fe0*/  @P3 SEL R5, R5, R4, P2 ;  /* 0x0000000405053207 */ /* 0x000fe40001000000 */
[----:B------:R-:W-:-:S04]  /*0ff0*/  FSETP.NAN.AND P2, PT, R17, R17, PT ;  /* 0x000000111100720b */ /* 0x000fc80003f48000 */
[----:B------:R-:W-:Y:S02]  /*1000*/  @P5 SEL R17, R17, R38, P2 ;  /* 0x0000002611115207 */ /* 0x000fe40001000000 */
[----:B---3--:R-:W-:-:S04]  /*1010*/  SEL R28, R28, 0xff800000, P1 ;  /* 0xff8000001c1c7807 */ /* 0x008fc80000800000 */
[----:B------:R-:W-:Y:S02]  /*1020*/  FSETP.GEU.AND P3, PT, R5, R28, PT ;  /* 0x0000001c0500720b */ /* 0x000fe40003f6e000 */
[----:B------:R-:W-:-:S04]  /*1030*/  PLOP3.LUT P2, PT, PT, PT, UP0, 0x80, 0x0 ;  /* 0x000000000000781c */ /* 0x000fc80003f4f008 */
[----:B------:R-:W-:Y:S02]  /*1040*/  SEL R4, R9, 0xff800000, !P2 ;  /* 0xff80000009047807 */ /* 0x000fe40005000000 */
[----:B------:R-:W-:Y:S02]  /*1050*/  FSETP.NAN.AND P2, PT, R28, R28, PT ;  /* 0x0000001c1c00720b */ /* 0x000fe40003f48000 */
[----:B------:R-:W-:-:S03]  /*1060*/  P2R R9, PR, RZ, 0x8 ;  /* 0x00000008ff097803 */ /* 0x000fc60000000000 */
[----:B------:R-:W-:Y:S02]  /*1070*/  @P3 SEL R28, R28, R5, P2 ;  /* 0x000000051c1c3207 */ /* 0x000fe40001000000 */
[-C--:B------:R-:W-:Y:S02]  /*1080*/  FSETP.GEU.AND P3, PT, R17, R4.reuse, PT ;  /* 0x000000041100720b */ /* 0x080fe40003f6e000 */
[----:B------:R-:W-:-:S11]  /*1090*/  FSETP.NAN.AND P2, PT, R4, R4, PT ;  /* 0x000000040400720b */ /* 0x000fd60003f48000 */
[----:B------:R-:W-:Y:S01]  /*10a0*/  @P3 SEL R4, R4, R17, P2 ;  /* 0x0000001104043207 */ /* 0x000fe20001000000 */
[----:B------:R-:W-:-:S06]  /*10b0*/  IMAD.MOV.U32 R17, RZ, RZ, RZ ;  /* 0x000000ffff117224 */ /* 0x000fcc00078e00ff */
[----:B------:R1:W2:Y:S01]  /*10c0*/  @P1 LDG.E.EL R17, desc[UR8][R22.64+0x7c] ;  /* 0x00007c0816111981 */ /* 0x0002a2000c2e1900 */
[----:B------:R-:W-:Y:S02]  /*10d0*/  P2R R5, PR, RZ, 0x8 ;  /* 0x00000008ff057803 */ /* 0x000fe40000000000 */
[----:B------:R-:W-:Y:S01]  /*10e0*/  P2R R29, PR, RZ, 0x20 ;  /* 0x00000020ff1d7803 */ /* 0x000fe20000000000 */
[----:B-1----:R-:W-:-:S06]  /*10f0*/  IMAD.MOV.U32 R22, RZ, RZ, RZ ;  /* 0x000000ffff167224 */ /* 0x002fcc00078e00ff */
[----:B------:R-:W3:Y:S01]  /*1100*/  @P1 LDG.E.EL R22, desc[UR8][R26.64+0x7c] ;  /* 0x00007c081a161981 */ /* 0x000ee2000c2e1900 */
[----:B--2---:R-:W-:-:S04]  /*1110*/  SEL R37, R17, 0xff800000, P1 ;  /* 0xff80000011257807 */ /* 0x004fc80000800000 */
[-C--:B------:R-:W-:Y:S02]  /*1120*/  FSETP.GEU.AND P3, PT, R4, R37.reuse, PT ;  /* 0x000000250400720b */ /* 0x080fe40003f6e000 */
[----:B------:R-:W-:Y:S02]  /*1130*/  FSETP.NAN.AND P2, PT, R37, R37, PT ;  /* 0x000000252500720b */ /* 0x000fe40003f48000 */
[----:B------:R-:W-:-:S09]  /*1140*/  P2R R17, PR, RZ, 0x8 ;  /* 0x00000008ff117803 */ /* 0x000fd20000000000 */
[----:B------:R-:W-:Y:S02]  /*1150*/  @P3 SEL R37, R37, R4, P2 ;  /* 0x0000000425253207 */ /* 0x000fe40001000000 */
[----:B------:R-:W-:-:S04]  /*1160*/  PLOP3.LUT P2, PT, PT, PT, UP0, 0x80, 0x0 ;  /* 0x000000000000781c */ /* 0x000fc80003f4f008 */
[----:B----4-:R-:W-:-:S04]  /*1170*/  SEL R20, R6, 0xff800000, !P2 ;  /* 0xff80000006147807 */ /* 0x010fc80005000000 */
[----:B------:R-:W-:Y:S02]  /*1180*/  FSETP.GEU.AND P3, PT, R28, R20, PT ;  /* 0x000000141c00720b */ /* 0x000fe40003f6e000 */
[----:B------:R-:W-:-:S04]  /*1190*/  PLOP3.LUT P2, PT, PT, PT, UP0, 0x80, 0x0 ;  /* 0x000000000000781c */ /* 0x000fc80003f4f008 */
[----:B------:R-:W-:Y:S02]  /*11a0*/  SEL R34, R10, 0xff800000, !P2 ;  /* 0xff8000000a227807 */ /* 0x000fe40005000000 */
[----:B------:R-:W-:Y:S02]  /*11b0*/  FSETP.NAN.AND P2, PT, R20, R20, PT ;  /* 0x000000141400720b */ /* 0x000fe40003f48000 */
[----:B------:R-:W-:-:S03]  /*11c0*/  P2R R4, PR, RZ, 0x8 ;  /* 0x00000008ff047803 */ /* 0x000fc60000000000 */
[----:B------:R-:W-:Y:S02]  /*11d0*/  @P3 SEL R20, R20, R28, P2 ;  /* 0x0000001c14143207 */ /* 0x000fe40001000000 */
[-C--:B------:R-:W-:Y:S02]  /*11e0*/  FSETP.GEU.AND P3, PT, R37, R34.reuse, PT ;  /* 0x000000222500720b */ /* 0x080fe40003f6e000 */
[----:B------:R-:W-:Y:S02]  /*11f0*/  FSETP.NAN.AND P2, PT, R34, R34, PT ;  /* 0x000000222200720b */ /* 0x000fe40003f48000 */
[----:B------:R-:W-:-:S09]  /*1200*/  P2R R6, PR, RZ, 0x8 ;  /* 0x00000008ff067803 */ /* 0x000fd20000000000 */
[----:B------:R-:W-:Y:S02]  /*1210*/  @P3 SEL R34, R34, R37, P2 ;  /* 0x0000002522223207 */ /* 0x000fe40001000000 */
[----:B------:R-:W-:-:S04]  /*1220*/  PLOP3.LUT P2, PT, PT, PT, UP0, 0x80, 0x0 ;  /* 0x000000000000781c */ /* 0x000fc80003f4f008 */
[----:B-----5:R-:W-:-:S04]  /*1230*/  SEL R7, R7, 0xff800000, !P2 ;  /* 0xff80000007077807 */ /* 0x020fc80005000000 */
        /* <DEDUP_REMOVED lines=8> */
[----:B------:R-:W-:Y:S02]  /*12c0*/  @P3 SEL R11, R11, R34, P2 ;  /* 0x000000220b0b3207 */ /* 0x000fe40001000000 */
[----:B------:R-:W-:-:S04]  /*12d0*/  PLOP3.LUT P2, PT, PT, PT, UP0, 0x80, 0x0 ;  /* 0x000000000000781c */ /* 0x000fc80003f4f008 */
[----:B------:R-:W-:Y:S02]  /*12e0*/  SEL R12, R12, 0xff800000, !P2 ;  /* 0xff8000000c0c7807 */ /* 0x000fe40005000000 */
[----:B------:R-:W-:Y:S02]  /*12f0*/  PLOP3.LUT P2, PT, PT, PT, UP0, 0x80, 0x0 ;  /* 0x000000000000781c */ /* 0x000fe40003f4f008 */
[----:B------:R-:W-:Y:S02]  /*1300*/  FSETP.GEU.AND P4, PT, R32, R12, PT ;  /* 0x0000000c2000720b */ /* 0x000fe40003f8e000 */
[----:B------:R-:W-:Y:S02]  /*1310*/  SEL R40, R40, 0xff800000, !P2 ;  /* 0xff80000028287807 */ /* 0x000fe40005000000 */
[----:B------:R-:W-:Y:S02]  /*1320*/  P2R R20, PR, RZ, 0x8 ;  /* 0x00000008ff147803 */ /* 0x000fe40000000000 */
[----:B------:R-:W-:-:S02]  /*1330*/  FSETP.GEU.AND P3, PT, R2, R40, PT ;  /* 0x000000280200720b */ /* 0x000fc40003f6e000 */
[----:B------:R-:W-:-:S05]  /*1340*/  FSETP.NAN.AND P2, PT, R12, R12, PT ;  /* 0x0000000c0c00720b */ /* 0x000fca0003f48000 */
[----:B------:R-:W-:Y:S02]  /*1350*/  @P4 SEL R12, R12, R32, P2 ;  /* 0x000000200c0c4207 */ /* 0x000fe40001000000 */
[----:B------:R-:W-:-:S04]  /*1360*/  FSETP.NAN.AND P2, PT, R40, R40, PT ;  /* 0x000000282800720b */ /* 0x000fc80003f48000 */
[----:B------:R-:W-:Y:S02]  /*1370*/  @P3 SEL R40, R40, R2, P2 ;  /* 0x0000000228283207 */ /* 0x000fe40001000000 */
[----:B------:R-:W-:-:S04]  /*1380*/  PLOP3.LUT P2, PT, PT, PT, UP0, 0x80, 0x0 ;  /* 0x000000000000781c */ /* 0x000fc80003f4f008 */
[----:B------:R-:W-:-:S04]  /*1390*/  SEL R13, R13, 0xff800000, !P2 ;  /* 0xff8000000d0d7807 */ /* 0x000fc80005000000 */
[----:B------:R-:W-:Y:S02]  /*13a0*/  FSETP.GEU.AND P5, PT, R12, R13, PT ;  /* 0x0000000d0c00720b */ /* 0x000fe40003fae000 */
[----:B------:R-:W-:-:S04]  /*13b0*/  PLOP3.LUT P2, PT, PT, PT, UP0, 0x80, 0x0 ;  /* 0x000000000000781c */ /* 0x000fc80003f4f008 */
[----:B------:R-:W-:Y:S02]  /*13c0*/  SEL R41, R41, 0xff800000, !P2 ;  /* 0xff80000029297807 */ /* 0x000fe40005000000 */
[----:B------:R-:W-:-:S05]  /*13d0*/  FSETP.NAN.AND P2, PT, R13, R13, PT ;  /* 0x0000000d0d00720b */ /* 0x000fca0003f48000 */
[----:B------:R-:W-:Y:S01]  /*13e0*/  @P5 SEL R13, R13, R12, P2 ;  /* 0x0000000c0d0d5207 */ /* 0x000fe20001000000 */
[----:B------:R-:W-:-:S06]  /*13f0*/  IMAD.MOV.U32 R12, RZ, RZ, RZ ;  /* 0x000000ffff0c7224 */ /* 0x000fcc00078e00ff */
[----:B------:R-:W2:Y:S01]  /*1400*/  @P1 LDG.E.EL R12, desc[UR8][R24.64+0x7c] ;  /* 0x00007c08180c1981 */ /* 0x000ea2000c2e1900 */
[----:B------:R-:W-:Y:S02]  /*1410*/  P2R R2, PR, RZ, 0x8 ;  /* 0x00000008ff027803 */ /* 0x000fe40000000000 */
[-C--:B------:R-:W-:Y:S02]  /*1420*/  FSETP.GEU.AND P3, PT, R40, R41.reuse, PT ;  /* 0x000000292800720b */ /* 0x080fe40003f6e000 */
[----:B------:R-:W-:Y:S02]  /*1430*/  FSETP.NAN.AND P2, PT, R41, R41, PT ;  /* 0x000000292900720b */ /* 0x000fe40003f48000 */
[----:B------:R-:W-:Y:S02]  /*1440*/  P2R R28, PR, RZ, 0x8 ;  /* 0x00000008ff1c7803 */ /* 0x000fe40000000000 */
[----:B---3--:R-:W-:-:S07]  /*1450*/  SEL R22, R22, 0xff800000, P1 ;  /* 0xff80000016167807 */ /* 0x008fce0000800000 */
[----:B------:R-:W-:-:S04]  /*1460*/  @P3 SEL R41, R41, R40, P2 ;  /* 0x0000002829293207 */ /* 0x000fc80001000000 */
[----:B------:R-:W-:Y:S02]  /*1470*/  FSETP.GEU.AND P2, PT, R41, R22, PT ;  /* 0x000000162900720b */ /* 0x000fe40003f4e000 */
[----:B------:R-:W-:Y:S02]  /*1480*/  P2R R19, PR, RZ, 0x40 ;  /* 0x00000040ff137803 */ /* 0x000fe40000000000 */
[----:B------:R-:W-:Y:S02]  /*1490*/  ISETP.NE.AND P6, PT, R30, RZ, PT ;  /* 0x000000ff1e00720c */ /* 0x000fe40003fc5270 */
[----:B------:R-:W-:Y:S02]  /*14a0*/  P2R R23, PR, RZ, 0x20 ;  /* 0x00000020ff177803 */ /* 0x000fe40000000000 */
[----:B------:R-:W-:Y:S02]  /*14b0*/  P2R R21, PR, RZ, 0x10 ;  /* 0x00000010ff157803 */ /* 0x000fe40000000000 */
[----:B------:R-:W-:-:S02]  /*14c0*/  ISETP.NE.AND P4, PT, R18, RZ, PT ;  /* 0x000000ff1200720c */ /* 0x000fc40003f85270 */
[----:B------:R-:W-:Y:S01]  /*14d0*/  ISETP.NE.AND P5, PT, R8, RZ, PT ;  /* 0x000000ff0800720c */ /* 0x000fe20003fa5270 */
[----:B------:R-:W1:Y:S01]  /*14e0*/  S2R R38, SR_TID.X ;  /* 0x0000000000267919 */ /* 0x000e620000002100 */
[----:B0-----:R-:W-:Y:S01]  /*14f0*/  UPRMT UR4, UR5, 0x654, UR4 ;  /* 0x0000065405047896 */ /* 0x001fe20008000004 */
[----:B-1----:R-:W-:Y:S02]  /*1500*/  LOP3.LUT R38, R38, 0x3f, RZ, 0xc0, !PT ;  /* 0x0000003f26267812 */ /* 0x002fe400078ec0ff */
        /* <DEDUP_REMOVED lines=8> */
[----:B------:R-:W-:Y:S02]  /*1590*/  PLOP3.LUT P1, PT, PT, PT, UP0, 0x80, 0x0 ;  /* 0x000000000000781c */ /* 0x000fe40003f2f008 */
[----:B------:R-:W-:Y:S02]  /*15a0*/  P2R R13, PR, RZ, 0x4 ;  /* 0x00000004ff0d7803 */ /* 0x000fe40000000000 */
[----:B------:R-:W-:Y:S02]  /*15b0*/  FSETP.GEU.AND P2, PT, R12, R14, PT ;  /* 0x0000000e0c00720b */ /* 0x000fe40003f4e000 */
[----:B------:R-:W-:Y:S02]  /*15c0*/  SEL R42, R42, 0xff800000, !P1 ;  /* 0xff8000002a2a7807 */ /* 0x000fe40004800000 */
[----:B------:R-:W-:-:S02]  /*15d0*/  P2R R24, PR, RZ, 0x8 ;  /* 0x00000008ff187803 */ /* 0x000fc40000000000 */
[----:B------:R-:W-:Y:S02]  /*15e0*/  FSETP.GEU.AND P3, PT, R22, R42, PT ;  /* 0x0000002a1600720b */ /* 0x000fe40003f6e000 */
[----:B------:R-:W-:-:S05]  /*15f0*/  FSETP.NAN.AND P1, PT, R14, R14, PT ;  /* 0x0000000e0e00720b */ /* 0x000fca0003f28000 */
[----:B------:R-:W-:Y:S02]  /*1600*/  @P2 SEL R14, R14, R12, P1 ;  /* 0x0000000c0e0e2207 */ /* 0x000fe40000800000 */
[----:B------:R-:W-:-:S04]  /*1610*/  FSETP.NAN.AND P1, PT, R42, R42, PT ;  /* 0x0000002a2a00720b */ /* 0x000fc80003f28000 */
[----:B------:R-:W-:Y:S02]  /*1620*/  @P3 SEL R42, R42, R22, P1 ;  /* 0x000000162a2a3207 */ /* 0x000fe40000800000 */
[----:B------:R-:W-:Y:S02]  /*1630*/  P2R R22, PR, RZ, 0x40 ;  /* 0x00000040ff167803 */ /* 0x000fe40000000000 */
[----:B------:R-:W-:-:S04]  /*1640*/  ISETP.NE.AND P6, PT, R16, RZ, PT ;  /* 0x000000ff1000720c */ /* 0x000fc80003fc5270 */
[----:B------:R-:W-:Y:S02]  /*1650*/  P2R R16, PR, RZ, 0x40 ;  /* 0x00000040ff107803 */ /* 0x000fe40000000000 */
[----:B------:R-:W-:-:S04]  /*1660*/  ISETP.NE.AND P6, PT, R44, RZ, PT ;  /* 0x000000ff2c00720c */ /* 0x000fc80003fc5270 */
[----:B------:R-:W-:Y:S02]  /*1670*/  P2R R26, PR, RZ, 0x40 ;  /* 0x00000040ff1a7803 */ /* 0x000fe40000000000 */
[----:B------:R-:W-:Y:S02]  /*1680*/  ISETP.NE.AND P6, PT, R35, RZ, PT ;  /* 0x000000ff2300720c */ /* 0x000fe40003fc5270 */
[----:B------:R-:W-:Y:S02]  /*1690*/  PLOP3.LUT P1, PT, PT, PT, UP0, 0x80, 0x0 ;  /* 0x000000000000781c */ /* 0x000fe40003f2f008 */
[----:B------:R-:W-:Y:S02]  /*16a0*/  P2R R27, PR, RZ, 0x40 ;  /* 0x00000040ff1b7803 */ /* 0x000fe40000000000 */
[----:B------:R-:W-:Y:S02]  /*16b0*/  ISETP.NE.AND P6, PT, R3, RZ, PT ;  /* 0x000000ff0300720c */ /* 0x000fe40003fc5270 */
[----:B------:R-:W-:-:S02]  /*16c0*/  SEL R15, R15, 0xff800000, !P1 ;  /* 0xff8000000f0f7807 */ /* 0x000fc40004800000 */
[----:B------:R-:W-:Y:S02]  /*16d0*/  P2R R32, PR, RZ, 0x40 ;  /* 0x00000040ff207803 */ /* 0x000fe40000000000 */
[----:B------:R-:W-:Y:S02]  /*16e0*/  ISETP.NE.AND P6, PT, R36, RZ, PT ;  /* 0x000000ff2400720c */ /* 0x000fe40003fc5270 */
[----:B------:R-:W-:Y:S02]  /*16f0*/  PLOP3.LUT P1, PT, PT, PT, UP0, 0x80, 0x0 ;  /* 0x000000000000781c */ /* 0x000fe40003f2f008 */
[----:B------:R-:W-:Y:S02]  /*1700*/  P2R R34, PR, RZ, 0x40 ;  /* 0x00000040ff227803 */ /* 0x000fe40000000000 */
[----:B------:R-:W-:Y:S02]  /*1710*/  ISETP.NE.AND P6, PT, R45, RZ, PT ;  /* 0x000000ff2d00720c */ /* 0x000fe40003fc5270 */
[----:B------:R-:W-:-:S02]  /*1720*/  SEL R43, R43, 0xff800000, !P1 ;  /* 0xff8000002b2b7807 */ /* 0x000fc40004800000 */
[----:B------:R-:W-:Y:S02]  /*1730*/  FSETP.GEU.AND P1, PT, R14, R15, PT ;  /* 0x0000000f0e00720b */ /* 0x000fe40003f2e000 */
[----:B------:R-:W-:Y:S02]  /*1740*/  P2R R35, PR, RZ, 0x40 ;  /* 0x00000040ff237803 */ /* 0x000fe40000000000 */
[----:B------:R-:W-:Y:S02]  /*1750*/  ISETP.NE.AND P6, PT, R33, RZ, PT ;  /* 0x000000ff2100720c */ /* 0x000fe40003fc5270 */
[----:B------:R-:W-:Y:S02]  /*1760*/  SEL R3, RZ, 0x1, !P0 ;  /* 0x00000001ff037807 */ /* 0x000fe40004000000 */
[----:B------:R-:W-:Y:S02]  /*1770*/  FSETP.GEU.AND P0, PT, R42, R43, PT ;  /* 0x0000002b2a00720b */ /* 0x000fe40003f0e000 */
[----:B------:R-:W-:-:S02]  /*1780*/  P2R R25, PR, RZ, 0x4 ;  /* 0x00000004ff197803 */ /* 0x000fc40000000000 */
[----:B------:R-:W-:Y:S02]  /*1790*/  ISETP.NE.AND P2, PT, R28, RZ, PT ;  /* 0x000000ff1c00720c */ /* 0x000fe40003f45270 */
[----:B------:R-:W-:Y:S02]  /*17a0*/  P2R R33, PR, RZ, 0x40 ;  /* 0x00000040ff217803 */ /* 0x000fe40000000000 */
[----:B------:R-:W-:Y:S02]  /*17b0*/  FSETP.NAN.AND P6, PT, R15, R15, PT ;  /* 0x0000000f0f00720b */ /* 0x000fe40003fc8000 */
[----:B------:R-:W-:Y:S02]  /*17c0*/  P2R R18, PR, RZ, 0x4 ;  /* 0x00000004ff127803 */ /* 0x000fe40000000000 */
[----:B------:R-:W-:Y:S02]  /*17d0*/  ISETP.NE.AND P2, PT, R23, RZ, PT ;  /* 0x000000ff1700720c */ /* 0x000fe40003f45270 */
[----:B------:R-:W-:-:S02]  /*17e0*/  @P1 SEL R15, R15, R14, P6 ;  /* 0x0000000e0f0f1207 */ /* 0x000fc40003000000 */
[----:B------:R-:W-:Y:S02]  /*17f0*/  FSETP.NAN.AND P6, PT, R43, R43, PT ;  /* 0x0000002b2b00720b */ /* 0x000fe40003fc8000 */
[----:B------:R-:W-:Y:S02]  /*1800*/  P2R R23, PR, RZ, 0x4 ;  /* 0x00000004ff177803 */ /* 0x000fe40000000000 */
[----:B------:R-:W-:Y:S02]  /*1810*/  ISETP.NE.AND P2, PT, R5, RZ, PT ;  /* 0x000000ff0500720c */ /* 0x000fe40003f45270 */
[----:B------:R-:W-:Y:S02]  /*1820*/  @P0 SEL R43, R43, R42, P6 ;  /* 0x0000002a2b2b0207 */ /* 0x000fe40003000000 */
[----:B------:R-:W-:Y:S02]  /*1830*/  ISETP.NE.AND P6, PT, R33, RZ, PT ;  /* 0x000000ff2100720c */ /* 0x000fe40003fc5270 */
[----:B------:R-:W-:-:S02]  /*1840*/  P2R R28, PR, RZ, 0x4 ;  /* 0x00000004ff1c7803 */ /* 0x000fc40000000000 */
[----:B------:R-:W-:Y:S02]  /*1850*/  ISETP.NE.AND P2, PT, R9, RZ, PT ;  /* 0x000000ff0900720c */ /* 0x000fe40003f45270 */
[----:B------:R-:W-:Y:S02]  /*1860*/  SEL R9, R3, 0x2, P6 ;  /* 0x0000000203097807 */ /* 0x000fe40003000000 */
[----:B------:R-:W-:-:S04]  /*1870*/  ISETP.NE.AND P6, PT, R35, RZ, PT ;  /* 0x000000ff2300720c */ /* 0x000fc80003fc5270 */
[----:B------:R-:W-:Y:S02]  /*1880*/  SEL R3, RZ, 0x1, !P6 ;  /* 0x00000001ff037807 */ /* 0x000fe40007000000 */
[----:B------:R-:W-:-:S04]  /*1890*/  ISETP.NE.AND P6, PT, R34, RZ, PT ;  /* 0x000000ff2200720c */ /* 0x000fc80003fc5270 */
[----:B------:R-:W-:Y:S02]  /*18a0*/  SEL R5, RZ, 0x1, !P6 ;  /* 0x00000001ff057807 */ /* 0x000fe40007000000 */
[----:B------:R-:W-:-:S04]  /*18b0*/  ISETP.NE.AND P6, PT, R32, RZ, PT ;  /* 0x000000ff2000720c */ /* 0x000fc80003fc5270 */
[----:B------:R-:W-:Y:S02]  /*18c0*/  SEL R8, RZ, 0x1, !P6 ;  /* 0x00000001ff087807 */ /* 0x000fe40007000000 */
[----:B------:R-:W-:-:S04]  /*18d0*/  ISETP.NE.AND P6, PT, R27, RZ, PT ;  /* 0x000000ff1b00720c */ /* 0x000fc80003fc5270 */
[----:B------:R-:W-:Y:S02]  /*18e0*/  SEL R9, R9, 0x3, P6 ;  /* 0x0000000309097807 */ /* 0x000fe40003000000 */
[----:B------:R-:W-:-:S04]  /*18f0*/  ISETP.NE.AND P6, PT, R26, RZ, PT ;  /* 0x000000ff1a00720c */ /* 0x000fc80003fc5270 */
[----:B------:R-:W-:Y:S02]  /*1900*/  SEL R3, R3, 0x2, P6 ;  /* 0x0000000203037807 */ /* 0x000fe40003000000 */
[----:B------:R-:W-:Y:S02]  /*1910*/  ISETP.NE.AND P6, PT, R16, RZ, PT ;  /* 0x000000ff1000720c */ /* 0x000fe40003fc5270 */
[----:B------:R-:W-:Y:S02]  /*1920*/  P2R R12, PR, RZ, 0x8 ;  /* 0x00000008ff0c7803 */ /* 0x000fe40000000000 */
[----:B------:R-:W-:Y:S02]  /*1930*/  ISETP.NE.AND P3, PT, R31, RZ, PT ;  /* 0x000000ff1f00720c */ /* 0x000fe40003f65270 */
[----:B------:R-:W-:Y:S02]  /*1940*/  SEL R5, R5, 0x2, P6 ;  /* 0x0000000205057807 */ /* 0x000fe40003000000 */
[----:B------:R-:W-:-:S02]  /*1950*/  ISETP.NE.AND P6, PT, R22, RZ, PT ;  /* 0x000000ff1600720c */ /* 0x000fc40003fc5270 */
[----:B------:R-:W-:Y:S02]  /*1960*/  P2R R30, PR, RZ, 0x8 ;  /* 0x00000008ff1e7803 */ /* 0x000fe40000000000 */
[----:B------:R-:W-:Y:S02]  /*1970*/  ISETP.NE.AND P3, PT, R39, RZ, PT ;  /* 0x000000ff2700720c */ /* 0x000fe40003f65270 */
[----:B------:R-:W-:Y:S02]  /*1980*/  SEL R8, R8, 0x2, P6 ;  /* 0x0000000208087807 */ /* 0x000fe40003000000 */
[----:B------:R-:W-:Y:S02]  /*1990*/  ISETP.NE.AND P6, PT, R19, RZ, PT ;  /* 0x000000ff1300720c */ /* 0x000fe40003fc5270 */
[----:B------:R-:W-:Y:S02]  /*19a0*/  SEL R3, R3, 0x3, P3 ;  /* 0x0000000303037807 */ /* 0x000fe40001800000 */
[----:B------:R-:W-:-:S02]  /*19b0*/  SEL R9, R9, 0x4, P6 ;  /* 0x0000000409097807 */ /* 0x000fc40003000000 */
[----:B------:R-:W-:Y:S02]  /*19c0*/  ISETP.NE.AND P3, PT, R30, RZ, PT ;  /* 0x000000ff1e00720c */ /* 0x000fe40003f65270 */
[----:B------:R-:W-:Y:S02]  /*19d0*/  SEL R9, R9, 0x5, P5 ;  /* 0x0000000509097807 */ /* 0x000fe40002800000 */
[----:B------:R-:W-:Y:S02]  /*19e0*/  SEL R5, R5, 0x3, P3 ;  /* 0x0000000305057807 */ /* 0x000fe40001800000 */
[----:B------:R-:W-:Y:S02]  /*19f0*/  ISETP.NE.AND P3, PT, R2, RZ, PT ;  /* 0x000000ff0200720c */ /* 0x000fe40003f65270 */
[----:B------:R-:W-:Y:S02]  /*1a00*/  SEL R8, R8, 0x3, P4 ;  /* 0x0000000308087807 */ /* 0x000fe40002000000 */
[----:B------:R-:W-:-:S02]  /*1a10*/  ISETP.NE.AND P5, PT, R29, RZ, PT ;  /* 0x000000ff1d00720c */ /* 0x000fc40003fa5270 */
[----:B------:R-:W-:Y:S02]  /*1a20*/  SEL R9, R9, 0x6, P2 ;  /* 0x0000000609097807 */ /* 0x000fe40001000000 */
[----:B------:R-:W-:Y:S02]  /*1a30*/  SEL R3, R3, 0x4, P5 ;  /* 0x0000000403037807 */ /* 0x000fe40002800000 */
[----:B------:R-:W-:Y:S02]  /*1a40*/  SEL R8, R8, 0x4, P3 ;  /* 0x0000000408087807 */ /* 0x000fe40001800000 */
[----:B------:R-:W-:Y:S02]  /*1a50*/  ISETP.NE.AND P2, PT, R28, RZ, PT ;  /* 0x000000ff1c00720c */ /* 0x000fe40003f45270 */
[----:B------:R-:W-:Y:S02]  /*1a60*/  ISETP.NE.AND P3, PT, R4, RZ, PT ;  /* 0x000000ff0400720c */ /* 0x000fe40003f65270 */
[----:B------:R-:W-:Y:S01]  /*1a70*/  SEL R2, R3, 0x5, P2 ;  /* 0x0000000503027807 */ /* 0x000fe20001000000 */
[----:B------:R-:W-:Y:S01]  /*1a80*/  FADD R4, RZ, R7 ;  /* 0x00000007ff047221 */ /* 0x000fe20000000000 */
[----:B------:R-:W-:Y:S01]  /*1a90*/  SEL R3, R9, 0x7, P3 ;  /* 0x0000000709037807 */ /* 0x000fe20001800000 */
[----:B------:R-:W-:Y:S01]  /*1aa0*/  FADD R9, RZ, R11 ;  /* 0x0000000bff097221 */ /* 0x000fe20000000000 */
[----:B------:R-:W-:-:S03]  /*1ab0*/  ISETP.NE.AND P4, PT, R21, RZ, PT ;  /* 0x000000ff1500720c */ /* 0x000fc60003f85270 */
[----:B------:R-:W-:Y:S01]  /*1ac0*/  FADD R4, R4, R9 ;  /* 0x0000000904047221 */ /* 0x000fe20000000000 */
[----:B------:R-:W-:Y:S01]  /*1ad0*/  FADD R9, RZ, R15 ;  /* 0x0000000fff097221 */ /* 0x000fe20000000000 */
[----:B------:R-:W-:Y:S02]  /*1ae0*/  SEL R5, R5, 0x4, P4 ;  /* 0x0000000405057807 */ /* 0x000fe40002000000 */
[----:B------:R-:W-:Y:S01]  /*1af0*/  ISETP.NE.AND P2, PT, R23, RZ, PT ;  /* 0x000000ff1700720c */ /* 0x000fe20003f45270 */
[----:B------:R-:W-:Y:S01]  /*1b00*/  FADD R4, R9, R4 ;  /* 0x0000000409047221 */ /* 0x000fe20000000000 */
[----:B------:R-:W-:Y:S02]  /*1b10*/  FADD R9, RZ, R43 ;  /* 0x0000002bff097221 */ /* 0x000fe40000000000 */
[----:B------:R-:W-:Y:S02]  /*1b20*/  SEL R5, R5, 0x5, P2 ;  /* 0x0000000505057807 */ /* 0x000fe40001000000 */
[----:B------:R-:W-:Y:S01]  /*1b30*/  ISETP.NE.AND P2, PT, R18, RZ, PT ;  /* 0x000000ff1200720c */ /* 0x000fe20003f45270 */
[----:B------:R-:W-:Y:S01]  /*1b40*/  FADD R4, R9, R4 ;  /* 0x0000000409047221 */ /* 0x000fe20000000000 */
[----:B------:R-:W-:-:S02]  /*1b50*/  PLOP3.LUT P3, PT, PT, PT, UP0, 0x40, 0x0 ;  /* 0x000000000000781c */ /* 0x000fc40003f6e808 */
[----:B------:R-:W-:Y:S02]  /*1b60*/  ISETP.NE.AND P6, PT, R6, RZ, PT ;  /* 0x000000ff0600720c */ /* 0x000fe40003fc5270 */
[----:B------:R-:W-:Y:S01]  /*1b70*/  SEL R6, R8, 0x5, P2 ;  /* 0x0000000508067807 */ /* 0x000fe20001000000 */
[----:B------:R-:W0:Y:S01]  /*1b80*/  S2R R14, SR_TID.X ;  /* 0x00000000000e7919 */ /* 0x000e220000002100 */
[----:B------:R-:W-:Y:S02]  /*1b90*/  FSEL R8, R4, RZ, P3 ;  /* 0x000000ff04087208 */ /* 0x000fe40001800000 */
[----:B------:R-:W-:-:S03]  /*1ba0*/  ISETP.NE.AND P4, PT, R17, RZ, PT ;  /* 0x000000ff1100720c */ /* 0x000fc60003f85270 */
[----:B------:R-:W1:Y:S01]  /*1bb0*/  SHFL.BFLY PT, R9, R8, 0x10, 0x1f ;  /* 0x0e001f0008097f89 */ /* 0x000e6200000e0000 */
[----:B------:R-:W-:Y:S02]  /*1bc0*/  ISETP.NE.AND P5, PT, R24, RZ, PT ;  /* 0x000000ff1800720c */ /* 0x000fe40003fa5270 */
[----:B------:R-:W-:Y:S02]  /*1bd0*/  SEL R2, R2, 0x6, P4 ;  /* 0x0000000602027807 */ /* 0x000fe40002000000 */
[----:B------:R-:W-:Y:S02]  /*1be0*/  ISETP.NE.AND P3, PT, R13, RZ, PT ;  /* 0x000000ff0d00720c */ /* 0x000fe40003f65270 */
[----:B------:R-:W-:Y:S02]  /*1bf0*/  SEL R13, R5, 0x6, P5 ;  /* 0x00000006050d7807 */ /* 0x000fe40002800000 */
[----:B------:R-:W-:Y:S02]  /*1c00*/  SEL R5, R2, 0x7, P6 ;  /* 0x0000000702057807 */ /* 0x000fe40003000000 */
[----:B------:R-:W-:Y:S01]  /*1c10*/  ISETP.NE.AND P6, PT, R20, RZ, PT ;  /* 0x000000ff1400720c */ /* 0x000fe20003fc5270 */
[----:B------:R-:W-:-:S05]  /*1c20*/  IMAD.SHL.U32 R20, R38, 0x4, RZ ;  /* 0x0000000426147824 */ /* 0x000fca00078e00ff */
[----:B------:R-:W-:Y:S04]  /*1c30*/  STS [R20+UR4], R7 ;  /* 0x0000000714007988 */ /* 0x000fe80008000804 */
[----:B------:R-:W-:Y:S04]  /*1c40*/  STS [R20+UR4+0x100], R11 ;  /* 0x0001000b14007988 */ /* 0x000fe80008000804 */
[----:B------:R-:W-:Y:S04]  /*1c50*/  STS [R20+UR4+0x200], R15 ;  /* 0x0002000f14007988 */ /* 0x000fe80008000804 */
[----:B------:R-:W-:Y:S01]  /*1c60*/  STS [R20+UR4+0x300], R43 ;  /* 0x0003002b14007988 */ /* 0x000fe20008000804 */
[----:B-1----:R-:W-:Y:S01]  /*1c70*/  FADD R9, R8, R9 ;  /* 0x0000000908097221 */ /* 0x002fe20000000000 */
[----:B------:R-:W-:Y:S01]  /*1c80*/  BAR.SYNC.DEFER_BLOCKING 0x0 ;  /* 0x0000000000007b1d */ /* 0x000fe20000010000 */
[----:B------:R-:W-:Y:S01]  /*1c90*/  ISETP.NE.AND P4, PT, R10, RZ, PT ;  /* 0x000000ff0a00720c */ /* 0x000fe20003f85270 */
[----:B0-----:R-:W-:-:S04]  /*1ca0*/  IMAD.SHL.U32 R2, R14, 0x4, RZ ;  /* 0x000000040e027824 */ /* 0x001fc800078e00ff */
[----:B------:R-:W0:Y:S01]  /*1cb0*/  SHFL.BFLY PT, R10, R9, 0x8, 0x1f ;  /* 0x0d001f00090a7f89 */ /* 0x000e2200000e0000 */
[----:B------:R-:W-:-:S04]  /*1cc0*/  LOP3.LUT R4, R2, 0xfc, RZ, 0xc0, !PT ;  /* 0x000000fc02047812 */ /* 0x000fc800078ec0ff */
[----:B------:R-:W-:Y:S02]  /*1cd0*/  LEA R16, R4, UR4, 0x2 ;  /* 0x0000000404107c11 */ /* 0x000fe4000f8e10ff */
[----:B------:R-:W-:-:S04]  /*1ce0*/  ISETP.NE.AND P5, PT, R12, RZ, PT ;  /* 0x000000ff0c00720c */ /* 0x000fc80003fa5270 */
[----:B------:R-:W1:Y:S01]  /*1cf0*/  LDS.128 R16, [R16] ;  /* 0x0000000010107984 */ /* 0x000e620000000c00 */
[----:B0-----:R-:W-:Y:S02]  /*1d00*/  FADD R12, R9, R10 ;  /* 0x0000000a090c7221 */ /* 0x001fe40000000000 */
[----:B------:R-:W0:Y:S01]  /*1d10*/  LDC.64 R8, c[0x0][0x220] ;  /* 0x00008800ff087b82 */ /* 0x000e220000000a00 */
[----:B------:R-:W-:Y:S01]  /*1d20*/  SEL R10, R6, 0x6, P3 ;  /* 0x00000006060a7807 */ /* 0x000fe20001800000 */
[----:B------:R-:W-:Y:S01]  /*1d30*/  IMAD.U32 R23, RZ, RZ, UR6 ;  /* 0x00000006ff177e24 */ /* 0x000fe2000f8e00ff */
[----:B------:R-:W-:-:S03]  /*1d40*/  PLOP3.LUT P3, PT, PT, PT, UP0, 0x80, 0x0 ;  /* 0x000000000000781c */ /* 0x000fc60003f6f008 */
[----:B------:R-:W-:Y:S01]  /*1d50*/  IMAD R11, R23, 0x100, R4 ;  /* 0x00000100170b7824 */ /* 0x000fe200078e0204 */
[----:B------:R-:W-:-:S03]  /*1d60*/  ISETP.NE.AND P2, PT, R25, RZ, PT ;  /* 0x000000ff1900720c */ /* 0x000fc60003f45270 */
[----:B0-----:R-:W-:-:S06]  /*1d70*/  IMAD.WIDE R6, R11, 0x4, R8 ;  /* 0x000000040b067825 */ /* 0x001fcc00078e0208 */
[----:B-1----:R-:W-:Y:S01]  /*1d80*/  @!P3 STG.E.128 desc[UR8][R6.64], R16 ;  /* 0x000000100600b986 */ /* 0x002fe2000c101d08 */
[----:B------:R-:W-:Y:S02]  /*1d90*/  SEL R13, R13, 0x7, P2 ;  /* 0x000000070d0d7807 */ /* 0x000fe40001000000 */
[----:B------:R-:W-:Y:S02]  /*1da0*/  SEL R10, R10, 0x7, P5 ;  /* 0x000000070a0a7807 */ /* 0x000fe40002800000 */
[----:B------:R-:W-:Y:S02]  /*1db0*/  SEL R3, R3, 0x8, P4 ;  /* 0x0000000803037807 */ /* 0x000fe40002000000 */
[----:B------:R-:W-:Y:S02]  /*1dc0*/  SEL R5, R5, 0x8, P6 ;  /* 0x0000000805057807 */ /* 0x000fe40003000000 */
[----:B------:R-:W-:Y:S02]  /*1dd0*/  SEL R13, R13, 0x8, P1 ;  /* 0x000000080d0d7807 */ /* 0x000fe40000800000 */
[----:B------:R-:W-:-:S02]  /*1de0*/  SEL R10, R10, 0x8, P0 ;  /* 0x000000080a0a7807 */ /* 0x000fc40000000000 */
[----:B------:R-:W-:Y:S02]  /*1df0*/  PRMT R3, R3, 0x8880, RZ ;  /* 0x0000888003037816 */ /* 0x000fe400000000ff */
[----:B------:R-:W-:Y:S02]  /*1e00*/  PRMT R5, R5, 0x8880, RZ ;  /* 0x0000888005057816 */ /* 0x000fe400000000ff */
[----:B------:R-:W-:Y:S01]  /*1e10*/  PRMT R8, R13, 0x8880, RZ ;  /* 0x000088800d087816 */ /* 0x000fe200000000ff */
[----:B------:R-:W-:Y:S01]  /*1e20*/  BAR.SYNC.DEFER_BLOCKING 0x0 ;  /* 0x0000000000007b1d */ /* 0x000fe20000010000 */
[----:B------:R-:W-:Y:S02]  /*1e30*/  PRMT R9, R10, 0x8880, RZ ;  /* 0x000088800a097816 */ /* 0x000fe400000000ff */
[----:B------:R-:W-:Y:S02]  /*1e40*/  PRMT R3, R3, 0x7710, RZ ;  /* 0x0000771003037816 */ /* 0x000fe400000000ff */
[----:B------:R-:W-:-:S02]  /*1e50*/  PRMT R5, R5, 0x7710, RZ ;  /* 0x0000771005057816 */ /* 0x000fc400000000ff */
[----:B------:R-:W-:Y:S02]  /*1e60*/  PRMT R8, R8, 0x7710, RZ ;  /* 0x0000771008087816 */ /* 0x000fe400000000ff */
[----:B------:R-:W-:Y:S01]  /*1e70*/  PRMT R9, R9, 0x7710, RZ ;  /* 0x0000771009097816 */ /* 0x000fe200000000ff */
[----:B------:R-:W0:Y:S04]  /*1e80*/  SHFL.BFLY PT, R21, R12, 0x4, 0x1f ;  /* 0x0c801f000c157f89 */ /* 0x000e2800000e0000 */
[----:B------:R-:W-:Y:S04]  /*1e90*/  STS.U8 [R38+UR4], R3 ;  /* 0x0000000326007988 */ /* 0x000fe80008000004 */
[----:B------:R-:W-:Y:S04]  /*1ea0*/  STS.U8 [R38+UR4+0x40], R5 ;  /* 0x0000400526007988 */ /* 0x000fe80008000004 */
[----:B------:R-:W-:Y:S04]  /*1eb0*/  STS.U8 [R38+UR4+0x80], R8 ;  /* 0x0000800826007988 */ /* 0x000fe80008000004 */
[----:B------:R-:W-:Y:S01]  /*1ec0*/  STS.U8 [R38+UR4+0xc0], R9 ;  /* 0x0000c00926007988 */ /* 0x000fe20008000004 */
[----:B------:R-:W-:Y:S01]  /*1ed0*/  BAR.SYNC.DEFER_BLOCKING 0x0 ;  /* 0x0000000000007b1d */ /* 0x000fe20000010000 */
[----:B0-----:R-:W-:-:S05]  /*1ee0*/  FADD R21, R12, R21 ;  /* 0x000000150c157221 */ /* 0x001fca0000000000 */
[----:B------:R-:W0:Y:S04]  /*1ef0*/  SHFL.BFLY PT, R12, R21, 0x2, 0x1f ;  /* 0x0c401f00150c7f89 */ /* 0x000e2800000e0000 */
[----:B------:R-:W1:Y:S01]  /*1f00*/  LDS R13, [R4+UR4] ;  /* 0x00000004040d7984 */ /* 0x000e620008000800 */
[----:B------:R-:W-:Y:S02]  /*1f10*/  PLOP3.LUT P3, PT, PT, PT, UP0, 0x80, 0x0 ;  /* 0x000000000000781c */ /* 0x000fe40003f6f008 */
[----:B------:R-:W-:Y:S01]  /*1f20*/  IADD3 R6, P2, R11, UR10, RZ ;  /* 0x0000000a0b067c10 */ /* 0x000fe2000ff5e0ff */
[----:B0-----:R-:W-:-:S03]  /*1f30*/  FADD R12, R21, R12 ;  /* 0x0000000c150c7221 */ /* 0x001fc60000000000 */
[----:B------:R-:W-:Y:S02]  /*1f40*/  LEA.HI.X.SX32 R7, R11, UR11, 0x1, P2 ;  /* 0x0000000b0b077c11 */ /* 0x000fe400090f0eff */
[----:B------:R-:W0:Y:S01]  /*1f50*/  SHFL.BFLY PT, R15, R12, 0x1, 0x1f ;  /* 0x0c201f000c0f7f89 */ /* 0x000e2200000e0000 */
[----:B------:R-:W-:Y:S02]  /*1f60*/  LOP3.LUT P0, RZ, R14, 0x1f, RZ, 0xc0, !PT ;  /* 0x0000001f0eff7812 */ /* 0x000fe4000780c0ff */
[----:B------:R-:W-:-:S04]  /*1f70*/  SHF.R.U32.HI R3, RZ, 0x3, R14 ;  /* 0x00000003ff037819 */ /* 0x000fc8000001160e */
[----:B------:R-:W-:Y:S01]  /*1f80*/  LOP3.LUT R3, R3, 0x4, RZ, 0xc0, !PT ;  /* 0x0000000403037812 */ /* 0x000fe200078ec0ff */
[----:B-1----:R-:W-:Y:S01]  /*1f90*/  @!P3 STG.E desc[UR8][R6.64], R13 ;  /* 0x0000000d0600b986 */ /* 0x002fe2000c101908 */
[----:B0-----:R-:W-:Y:S01]  /*1fa0*/  FADD R8, R12, R15 ;  /* 0x0000000f0c087221 */ /* 0x001fe20000000000 */
[----:B------:R-:W-:Y:S01]  /*1fb0*/  BAR.SYNC.DEFER_BLOCKING 0x0 ;  /* 0x0000000000007b1d */ /* 0x000fe20000010000 */
[----:B------:R-:W-:-:S05]  /*1fc0*/  ISETP.GE.AND P1, PT, R14, 0x2, PT ;  /* 0x000000020e00780c */ /* 0x000fca0003f26270 */
[----:B------:R-:W-:Y:S02]  /*1fd0*/  @!P0 STS [R3+UR4], R8 ;  /* 0x0000000803008988 */ /* 0x000fe40008000804 */
[----:B------:R-:W-:Y:S06]  /*1fe0*/  BAR.SYNC.DEFER_BLOCKING 0x0 ;  /* 0x0000000000007b1d */ /* 0x000fec0000010000 */
[----:B------:R-:W0:Y:S01]  /*1ff0*/  @!P1 LDS R0, [R2+UR4] ;  /* 0x0000000402009984 */ /* 0x000e220008000800 */
[----:B------:R-:W-:-:S04]  /*2000*/  LOP3.LUT R4, R14, 0x1, RZ, 0xc0, !PT ;  /* 0x000000010e047812 */ /* 0x000fc800078ec0ff */
[----:B------:R-:W-:-:S04]  /*2010*/  ISETP.NE.U32.AND P0, PT, R4, 0x1, PT ;  /* 0x000000010400780c */ /* 0x000fc80003f05070 */
[----:B------:R-:W-:Y:S01]  /*2020*/  ISETP.LT.AND P0, PT, R14, 0x2, P0 ;  /* 0x000000020e00780c */ /* 0x000fe20000701270 */
[----:B0-----:R-:W0:Y:S02]  /*2030*/  SHFL.BFLY PT, R5, R0, 0x1, 0x1f ;  /* 0x0c201f0000057f89 */ /* 0x001e2400000e0000 */
[----:B0-----:R-:W-:-:S10]  /*2040*/  FADD R5, R0, R5 ;  /* 0x0000000500057221 */ /* 0x001fd40000000000 */
[----:B------:R0:W-:Y:S01]  /*2050*/  @P0 STS [R2+UR4], R5 ;  /* 0x0000000502000988 */ /* 0x0001e20008000804 */
[----:B------:R-:W-:Y:S01]  /*2060*/  BAR.SYNC.DEFER_BLOCKING 0x0 ;  /* 0x0000000000007b1d */ /* 0x000fe20000010000 */
[----:B------:R-:W-:-:S04]  /*2070*/  PLOP3.LUT P0, PT, PT, PT, UP0, 0x40, 0x0 ;  /* 0x000000000000781c */ /* 0x000fc80003f0e808 */
[----:B------:R-:W-:Y:S01]  /*2080*/  ISETP.EQ.AND P0, PT, R38, RZ, P0 ;  /* 0x000000ff2600720c */ /* 0x000fe20000702270 */
[----:B------:R-:W1:Y:S01]  /*2090*/  LDS R4, [UR4] ;  /* 0x00000004ff047984 */ /* 0x000e620008000800 */
[----:B------:R-:W-:Y:S02]  /*20a0*/  ULDC.64 UR4, c[0x0][0x210] ;  /* 0x0000840000047ab9 */ /* 0x000fe40000000a00 */
[----:B------:R-:W-:Y:S01]  /*20b0*/  UIMAD.WIDE UR4, UR6, 0x4, UR4 ;  /* 0x00000004060478a5 */ /* 0x000fe2000f8e0204 */
[----:B------:R-:W-:Y:S08]  /*20c0*/  BAR.SYNC.DEFER_BLOCKING 0x0 ;  /* 0x0000000000007b1d */ /* 0x000ff00000010000 */
[----:B0-----:R-:W-:Y:S05]  /*20d0*/  @!P0 EXIT ;  /* 0x000000000000894d */ /* 0x001fea0003800000 */
[----:B-1----:R-:W-:Y:S01]  /*20e0*/  FMUL R5, R4, 0.00390625 ;  /* 0x3b80000004057820 */ /* 0x002fe20000400000 */
[----:B------:R-:W-:Y:S02]  /*20f0*/  IMAD.U32 R2, RZ, RZ, UR4 ;  /* 0x00000004ff027e24 */ /* 0x000fe4000f8e00ff */
[----:B------:R-:W-:-:S05]  /*2100*/  IMAD.U32 R3, RZ, RZ, UR5 ;  /* 0x00000005ff037e24 */ /* 0x000fca000f8e00ff */
[----:B------:R-:W-:Y:S01]  /*2110*/  STG.E desc[UR8][R2.64], R5 ;  /* 0x0000000502007986 */ /* 0x000fe2000c101908 */
[----:B------:R-:W-:Y:S05]  /*2120*/  EXIT ;  /* 0x000000000000794d */ /* 0x000fea0003800000 */
.L_x_0:
[----:B------:R-:W-:-:S00]  /*2130*/  BRA `(.L_x_0) ;  /* 0xfffffffc00fc7947 */ /* 0x000fc0000383ffff */
[----:B------:R-:W-:-:S00]  /*2140*/  NOP ;  /* 0x0000000000007918 */ /* 0x000fc00000000000 */
        /* <DEDUP_REMOVED lines=11> */
.L_x_1:


//--------------------- .nv.shared.triton_red_fused_max_pool2d_with_indices_mean_1 --------------------------
	.section	.nv.shared.triton_red_fused_max_pool2d_with_indices_mean_1,"aw",@nobits
	.sectionflags	@""
	.align	16
	.zero		1024


//--------------------- .nv.constant0.triton_red_fused_max_pool2d_with_indices_mean_1 --------------------------
	.section	.nv.constant0.triton_red_fused_max_pool2d_with_indices_mean_1,"a",@progbits
	.sectionflags	@""
	.align	4
.nv.constant0.triton_red_fused_max_pool2d_with_indices_mean_1:
	.zero		568
